	.target	sm_90a

	.elftype	@"ET_EXEC"


//--------------------- .note.nv.tkinfo           --------------------------
	.section	.note.nv.tkinfo,"",@"SHT_NOTE"
	.sectionflags	@"SHF_NOTE_NV_TKINFO"
	.tkinfo
        /*0018*/ 	.word	0x00000002
        /*0030*/ 	.string	""
        /*0030*/ 	.string	"ptxas"
        /*0030*/ 	.string	"Cuda compilation tools, release 13.0, V13.0.88"
        /*0030*/ 	.string	"Build cuda_13.0.r13.0/compiler.36424714_0"
        /*0030*/ 	.string	"-v  -suppress-debug-info  -lineinfo  -arch sm_90a "



//--------------------- .note.nv.cuinfo           --------------------------
	.section	.note.nv.cuinfo,"",@"SHT_NOTE"
	.sectionflags	@"SHF_NOTE_NV_CUINFO"
        /*0018*/ 	.short	0x0002
        /*001a*/ 	.short	0x005a
        /*001c*/ 	.short	0x0082
	.zero		2


//--------------------- .nv.info                  --------------------------
	.section	.nv.info,"",@"SHT_CUDA_INFO"
	.align	4


	//----- nvinfo : EIATTR_REGCOUNT
	.align		4
        /*0000*/ 	.byte	0x04, 0x2f
        /*0002*/ 	.short	(.L_1 - .L_0)
	.align		4
.L_0:
        /*0004*/ 	.word	index@(gluon_mma)
        /*0008*/ 	.word	0x000000ff


	//----- nvinfo : EIATTR_FRAME_SIZE
	.align		4
.L_1:
        /*000c*/ 	.byte	0x04, 0x11
        /*000e*/ 	.short	(.L_3 - .L_2)
	.align		4
.L_2:
        /*0010*/ 	.word	index@(gluon_mma)
        /*0014*/ 	.word	0x00000880


	//----- nvinfo : EIATTR_MIN_STACK_SIZE
	.align		4
.L_3:
        /*0018*/ 	.byte	0x04, 0x12
        /*001a*/ 	.short	(.L_5 - .L_4)
	.align		4
.L_4:
        /*001c*/ 	.word	index@(gluon_mma)
        /*0020*/ 	.word	0x00000880
.L_5:


//--------------------- .nv.compat                --------------------------
	.section	.nv.compat,"",@"SHT_CUDA_COMPAT_INFO"
	.align	4
        /*0000*/ 	.byte	0x02, 0x09, 0x01, 0x00, 0x02, 0x02, 0x04, 0x00, 0x02, 0x05, 0x05, 0x00, 0x03, 0x07, 0x01, 0x01
        /*0010*/ 	.byte	0x02, 0x03, 0x00, 0x00, 0x02, 0x06, 0x01, 0x00, 0x04, 0x0b, 0x08, 0x00, 0x00, 0x00, 0x00, 0x00
        /*0020*/ 	.byte	0x00, 0x00, 0x00, 0x00


//--------------------- .nv.info.gluon_mma        --------------------------
	.section	.nv.info.gluon_mma,"",@"SHT_CUDA_INFO"
	.sectionflags	@""
	.align	4


	//----- nvinfo : EIATTR_CUDA_API_VERSION
	.align		4
        /*0000*/ 	.byte	0x04, 0x37
        /*0002*/ 	.short	(.L_7 - .L_6)
.L_6:
        /*0004*/ 	.word	0x00000082


	//----- nvinfo : EIATTR_KPARAM_INFO
	.align		4
.L_7:
        /*0008*/ 	.byte	0x04, 0x17
        /*000a*/ 	.short	(.L_9 - .L_8)
.L_8:
        /*000c*/ 	.word	0x00000000
        /*0010*/ 	.short	0x0004
        /*0012*/ 	.short	0x0020
        /*0014*/ 	.byte	0x00, 0xf4, 0x21, 0x00


	//----- nvinfo : EIATTR_KPARAM_INFO
	.align		4
.L_9:
        /*0018*/ 	.byte	0x04, 0x17
        /*001a*/ 	.short	(.L_11 - .L_10)
.L_10:
        /*001c*/ 	.word	0x00000000
        /*0020*/ 	.short	0x0003
        /*0022*/ 	.short	0x0018
        /*0024*/ 	.byte	0x00, 0xf4, 0x21, 0x00


	//----- nvinfo : EIATTR_KPARAM_INFO
	.align		4
.L_11:
        /*0028*/ 	.byte	0x04, 0x17
        /*002a*/ 	.short	(.L_13 - .L_12)
.L_12:
        /*002c*/ 	.word	0x00000000
        /*0030*/ 	.short	0x0002
        /*0032*/ 	.short	0x0010
        /*0034*/ 	.byte	0x00, 0xf4, 0x21, 0x00


	//----- nvinfo : EIATTR_KPARAM_INFO
	.align		4
.L_13:
        /*0038*/ 	.byte	0x04, 0x17
        /*003a*/ 	.short	(.L_15 - .L_14)
.L_14:
        /*003c*/ 	.word	0x00000000
        /*0040*/ 	.short	0x0001
        /*0042*/ 	.short	0x0008
        /*0044*/ 	.byte	0x00, 0xf4, 0x21, 0x00


	//----- nvinfo : EIATTR_KPARAM_INFO
	.align		4
.L_15:
        /*0048*/ 	.byte	0x04, 0x17
        /*004a*/ 	.short	(.L_17 - .L_16)
.L_16:
        /*004c*/ 	.word	0x00000000
        /*0050*/ 	.short	0x0000
        /*0052*/ 	.short	0x0000
        /*0054*/ 	.byte	0x00, 0xf4, 0x21, 0x00


	//----- nvinfo : EIATTR_SPARSE_MMA_MASK
	.align		4
.L_17:
        /*0058*/ 	.byte	0x03, 0x50
        /*005a*/ 	.short	0x0000


	//----- nvinfo : EIATTR_MAXREG_COUNT
	.align		4
        /*005c*/ 	.byte	0x03, 0x1b
        /*005e*/ 	.short	0x00ff


	//----- nvinfo : EIATTR_NUM_BARRIERS
	.align		4
        /*0060*/ 	.byte	0x02, 0x4c
        /*0062*/ 	.byte	0x01
	.zero		1


	//----- nvinfo : EIATTR_ANNOTATIONS
	.align		4
        /*0064*/ 	.byte	0x04, 0x55
        /*0066*/ 	.short	(.L_19 - .L_18)


	//   ....[0]....
.L_18:
        /*0068*/ 	.word	0x00000001
        /*006c*/ 	.byte	0x10, 0x01, 0x00, 0x00, 0x01, 0x00, 0x00, 0x00, 0x40, 0x01, 0x00, 0x00, 0x01, 0x00, 0x00, 0x00
        /* <DEDUP_REMOVED lines=509> */
        /*204c*/ 	.byte	0xc0, 0xc9, 0x00, 0x00


	//----- nvinfo : EIATTR_MERCURY_ISA_VERSION
	.align		4
.L_19:
        /*2050*/ 	.byte	0x03, 0x5f
        /*2052*/ 	.short	0x0101


	//----- nvinfo : EIATTR_EXIT_INSTR_OFFSETS
	.align		4
        /*2054*/ 	.byte	0x04, 0x1c
        /*2056*/ 	.short	(.L_21 - .L_20)


	//   ....[0]....
.L_20:
        /*2058*/ 	.word	0x0000cc10


	//----- nvinfo : EIATTR_REQNTID
	.align		4
.L_21:
        /*205c*/ 	.byte	0x04, 0x10
        /*205e*/ 	.short	(.L_23 - .L_22)
.L_22:
        /*2060*/ 	.word	0x00000080
        /*2064*/ 	.word	0x00000001
        /*2068*/ 	.word	0x00000001


	//----- nvinfo : EIATTR_CBANK_PARAM_SIZE
	.align		4
.L_23:
        /*206c*/ 	.byte	0x03, 0x19
        /*206e*/ 	.short	0x0028


	//----- nvinfo : EIATTR_PARAM_CBANK
	.align		4
        /*2070*/ 	.byte	0x04, 0x0a
        /*2072*/ 	.short	(.L_25 - .L_24)
	.align		4
.L_24:
        /*2074*/ 	.word	index@(.nv.constant0.gluon_mma)
        /*2078*/ 	.short	0x0210
        /*207a*/ 	.short	0x0028


	//----- nvinfo : EIATTR_SW_WAR
	.align		4
.L_25:
        /*207c*/ 	.byte	0x04, 0x36
        /*207e*/ 	.short	(.L_27 - .L_26)
.L_26:
        /*2080*/ 	.word	0x00000008
.L_27:


//--------------------- .nv.callgraph             --------------------------
	.section	.nv.callgraph,"",@"SHT_CUDA_CALLGRAPH"
	.align	4
	.sectionentsize	8
	.align		4
        /*0000*/ 	.word	0x00000000
	.align		4
        /*0004*/ 	.word	0xffffffff
	.align		4
        /*0008*/ 	.word	0x00000000
	.align		4
        /*000c*/ 	.word	0xfffffffe
	.align		4
        /*0010*/ 	.word	0x00000000
	.align		4
        /*0014*/ 	.word	0xfffffffd
	.align		4
        /*0018*/ 	.word	0x00000000
	.align		4
        /*001c*/ 	.word	0xfffffffc


//--------------------- .text.gluon_mma           --------------------------
	.section	.text.gluon_mma,"ax",@progbits
	.align	128
        .global         gluon_mma
        .type           gluon_mma,@function
        .size           gluon_mma,(.L_x_1 - gluon_mma)
        .other          gluon_mma,@"STO_CUDA_ENTRY STV_DEFAULT"
gluon_mma:
.text.gluon_mma:
[----:B------:R-:W0:Y:S01]  /*0000*/  LDC R1, c[0x0][0x28] ;  /* 0x00000a00ff017b82 */ /* 0x000e220000000800 */
[----:B------:R-:W1:Y:S01]  /*0010*/  S2R R8, SR_TID.X ;  /* 0x0000000000087919 */ /* 0x000e620000002100 */
[----:B------:R-:W-:Y:S01]  /*0020*/  ULDC.64 UR4, c[0x0][0x210] ;  /* 0x0000840000047ab9 */ /* 0x000fe20000000a00 */
[----:B------:R-:W-:Y:S01]  /*0030*/  ULDC.64 UR10, c[0x0][0x208] ;  /* 0x00008200000a7ab9 */ /* 0x000fe20000000a00 */
[----:B0-----:R-:W-:Y:S01]  /*0040*/  VIADD R1, R1, 0xfffff780 ;  /* 0xfffff78001017836 */ /* 0x001fe20000000000 */
[----:B-1----:R-:W-:Y:S02]  /*0050*/  SHF.R.U32.HI R231, RZ, 0x5, R8 ;  /* 0x00000005ffe77819 */ /* 0x002fe40000011608 */
[----:B------:R-:W-:Y:S02]  /*0060*/  LOP3.LUT R3, R8, 0x60, RZ, 0xc0, !PT ;  /* 0x0000006008037812 */ /* 0x000fe400078ec0ff */
[----:B------:R-:W-:Y:S02]  /*0070*/  SGXT.U32 R231, R231, 0x2 ;  /* 0x00000002e7e7781a */ /* 0x000fe40000000000 */
[----:B------:R-:W-:-:S02]  /*0080*/  IADD3 R4, P0, R3, UR4, RZ ;  /* 0x0000000403047c10 */ /* 0x000fc4000ff1e0ff */
[C---:B------:R-:W-:Y:S02]  /*0090*/  LOP3.LUT R233, R231.reuse, 0x10, RZ, 0xfc, !PT ;  /* 0x00000010e7e97812 */ /* 0x040fe400078efcff */
[----:B------:R-:W-:Y:S01]  /*00a0*/  LOP3.LUT R210, R231, 0x8, RZ, 0xfc, !PT ;  /* 0x00000008e7d27812 */ /* 0x000fe200078efcff */
[----:B------:R-:W-:Y:S01]  /*00b0*/  IMAD.X R5, RZ, RZ, UR5, P0 ;  /* 0x00000005ff057e24 */ /* 0x000fe200080e06ff */
[C---:B------:R-:W-:Y:S01]  /*00c0*/  LEA R10, P1, R233.reuse, UR4, 0x5 ;  /* 0x00000004e90a7c11 */ /* 0x040fe2000f8228ff */
[----:B------:R-:W-:Y:S01]  /*00d0*/  IMAD.SHL.U32 R9, R233, 0x10, RZ ;  /* 0x00000010e9097824 */ /* 0x000fe200078e00ff */
[----:B------:R-:W-:Y:S01]  /*00e0*/  LOP3.LUT R235, R231, 0x18, RZ, 0xfc, !PT ;  /* 0x00000018e7eb7812 */ /* 0x000fe200078efcff */
[C---:B------:R-:W-:Y:S01]  /*00f0*/  IMAD.SHL.U32 R2, R210.reuse, 0x10, RZ ;  /* 0x00000010d2027824 */ /* 0x040fe200078e00ff */
[----:B------:R-:W-:Y:S01]  /*0100*/  LEA R6, P0, R210, UR4, 0x5 ;  /* 0x00000004d2067c11 */ /* 0x000fe2000f8028ff */
[----:B------:R-:W-:Y:S01]  /*0110*/  STL [R1+0x7bc], R233 ;  /* 0x0007bce901007387 */ /* 0x000fe20000100800 */
[----:B------:R-:W-:-:S02]  /*0120*/  LOP3.LUT R0, R8, 0xf, RZ, 0xc0, !PT ;  /* 0x0000000f08007812 */ /* 0x000fc400078ec0ff */
[----:B------:R-:W-:Y:S01]  /*0130*/  LEA.HI.X R11, R9, UR5, RZ, 0x1, P1 ;  /* 0x00000005090b7c11 */ /* 0x000fe200088f0cff */
[----:B------:R-:W-:Y:S01]  /*0140*/  STL [R1+0x7c0], R235 ;  /* 0x0007c0eb01007387 */ /* 0x000fe20000100800 */
[C---:B------:R-:W-:Y:S01]  /*0150*/  SHF.L.U32 R13, R235.reuse, 0x4, RZ ;  /* 0x00000004eb0d7819 */ /* 0x040fe200000006ff */
[----:B------:R-:W-:Y:S01]  /*0160*/  IMAD.WIDE.U32 R4, R0, 0x2, R4 ;  /* 0x0000000200047825 */ /* 0x000fe200078e0004 */
[----:B------:R-:W-:Y:S02]  /*0170*/  LEA R12, P2, R235, UR4, 0x5 ;  /* 0x00000004eb0c7c11 */ /* 0x000fe4000f8428ff */
[----:B------:R-:W-:Y:S01]  /*0180*/  LEA.HI.X R7, R2, UR5, RZ, 0x1, P0 ;  /* 0x0000000502077c11 */ /* 0x000fe200080f0cff */
[C---:B------:R-:W-:Y:S01]  /*0190*/  IMAD.WIDE.U32 R10, R0.reuse, 0x2, R10 ;  /* 0x00000002000a7825 */ /* 0x040fe200078e000a */
[----:B------:R-:W-:Y:S01]  /*01a0*/  LOP3.LUT R241, R231, 0x30, RZ, 0xfc, !PT ;  /* 0x00000030e7f17812 */ /* 0x000fe200078efcff */
[----:B------:R0:W2:Y:S01]  /*01b0*/  LDG.E.U16 R2, desc[UR10][R4.64] ;  /* 0x0000000a04027981 */ /* 0x0000a2000c1e1500 */
[----:B------:R-:W-:Y:S01]  /*01c0*/  LEA.HI.X R13, R13, UR5, RZ, 0x1, P2 ;  /* 0x000000050d0d7c11 */ /* 0x000fe200090f0cff */
[C---:B------:R-:W-:Y:S01]  /*01d0*/  IMAD.WIDE.U32 R6, R0.reuse, 0x2, R6 ;  /* 0x0000000200067825 */ /* 0x040fe200078e0006 */
[C---:B------:R-:W-:Y:S01]  /*01e0*/  LOP3.LUT R237, R231.reuse, 0x20, RZ, 0xfc, !PT ;  /* 0x00000020e7ed7812 */ /* 0x040fe200078efcff */
[----:B------:R1:W3:Y:S01]  /*01f0*/  LDG.E.U16 R14, desc[UR10][R10.64] ;  /* 0x0000000a0a0e7981 */ /* 0x0002e2000c1e1500 */
[C---:B------:R-:W-:Y:S01]  /*0200*/  LOP3.LUT R239, R231.reuse, 0x28, RZ, 0xfc, !PT ;  /* 0x00000028e7ef7812 */ /* 0x040fe200078efcff */
[----:B------:R-:W-:Y:S01]  /*0210*/  IMAD.WIDE.U32 R12, R0, 0x2, R12 ;  /* 0x00000002000c7825 */ /* 0x000fe200078e000c */
[----:B------:R-:W-:Y:S01]  /*0220*/  LOP3.LUT R243, R231, 0x38, RZ, 0xfc, !PT ;  /* 0x00000038e7f37812 */ /* 0x000fe200078efcff */
[----:B------:R4:W5:Y:S02]  /*0230*/  LDG.E.U16 R9, desc[UR10][R6.64] ;  /* 0x0000000a06097981 */ /* 0x000964000c1e1500 */
[----:B0-----:R-:W-:Y:S01]  /*0240*/  IMAD.SHL.U32 R5, R241, 0x10, RZ ;  /* 0x00000010f1057824 */ /* 0x001fe200078e00ff */
[C---:B------:R-:W-:Y:S01]  /*0250*/  LEA R16, P0, R237.reuse, UR4, 0x5 ;  /* 0x00000004ed107c11 */ /* 0x040fe2000f8028ff */
[----:B------:R-:W-:Y:S01]  /*0260*/  IMAD.SHL.U32 R17, R237, 0x10, RZ ;  /* 0x00000010ed117824 */ /* 0x000fe200078e00ff */
[----:B------:R-:W-:-:S02]  /*0270*/  LOP3.LUT R245, R231, 0x40, RZ, 0xfc, !PT ;  /* 0x00000040e7f57812 */ /* 0x000fc400078efcff */
[----:B-1----:R-:W-:Y:S01]  /*0280*/  LEA R10, P2, R241, UR4, 0x5 ;  /* 0x00000004f10a7c11 */ /* 0x002fe2000f8428ff */
[C---:B------:R-:W-:Y:S01]  /*0290*/  IMAD.SHL.U32 R4, R239.reuse, 0x10, RZ ;  /* 0x00000010ef047824 */ /* 0x040fe200078e00ff */
[----:B------:R0:W2:Y:S01]  /*02a0*/  LDG.E.U16 R15, desc[UR10][R12.64] ;  /* 0x0000000a0c0f7981 */ /* 0x0000a2000c1e1500 */
[----:B----4-:R-:W-:Y:S02]  /*02b0*/  LEA R6, P1, R239, UR4, 0x5 ;  /* 0x00000004ef067c11 */ /* 0x010fe4000f8228ff */
[----:B------:R-:W-:Y:S02]  /*02c0*/  LEA.HI.X R11, R5, UR5, RZ, 0x1, P2 ;  /* 0x00000005050b7c11 */ /* 0x000fe400090f0cff */
[----:B------:R-:W-:Y:S02]  /*02d0*/  LEA.HI.X R17, R17, UR5, RZ, 0x1, P0 ;  /* 0x0000000511117c11 */ /* 0x000fe400080f0cff */
[----:B------:R-:W-:Y:S01]  /*02e0*/  LEA.HI.X R7, R4, UR5, RZ, 0x1, P1 ;  /* 0x0000000504077c11 */ /* 0x000fe200088f0cff */
[----:B------:R-:W-:Y:S01]  /*02f0*/  IMAD.WIDE.U32 R10, R0, 0x2, R10 ;  /* 0x00000002000a7825 */ /* 0x000fe200078e000a */
[----:B------:R-:W-:-:S02]  /*0300*/  SHF.L.U32 R18, R245, 0x4, RZ ;  /* 0x00000004f5127819 */ /* 0x000fc400000006ff */
[C---:B0-----:R-:W-:Y:S01]  /*0310*/  LEA R12, P3, R243.reuse, UR4, 0x5 ;  /* 0x00000004f30c7c11 */ /* 0x041fe2000f8628ff */
[----:B------:R-:W-:Y:S01]  /*0320*/  IMAD.SHL.U32 R13, R243, 0x10, RZ ;  /* 0x00000010f30d7824 */ /* 0x000fe200078e00ff */
[----:B------:R-:W-:Y:S02]  /*0330*/  LEA R20, P4, R245, UR4, 0x5 ;  /* 0x00000004f5147c11 */ /* 0x000fe4000f8828ff */
[----:B------:R-:W-:Y:S01]  /*0340*/  LOP3.LUT R23, R231, 0x58, RZ, 0xfc, !PT ;  /* 0x00000058e7177812 */ /* 0x000fe200078efcff */
[C---:B------:R-:W-:Y:S01]  /*0350*/  IMAD.WIDE.U32 R4, R0.reuse, 0x2, R16 ;  /* 0x0000000200047825 */ /* 0x040fe200078e0010 */
[----:B------:R-:W-:Y:S02]  /*0360*/  LEA.HI.X R13, R13, UR5, RZ, 0x1, P3 ;  /* 0x000000050d0d7c11 */ /* 0x000fe400098f0cff */
[C---:B------:R-:W-:Y:S01]  /*0370*/  LOP3.LUT R247, R231.reuse, 0x48, RZ, 0xfc, !PT ;  /* 0x00000048e7f77812 */ /* 0x040fe200078efcff */
[----:B------:R-:W-:Y:S01]  /*0380*/  IMAD.WIDE.U32 R6, R0, 0x2, R6 ;  /* 0x0000000200067825 */ /* 0x000fe200078e0006 */
[----:B------:R-:W-:Y:S01]  /*0390*/  LEA.HI.X R21, R18, UR5, RZ, 0x1, P4 ;  /* 0x0000000512157c11 */ /* 0x000fe2000a0f0cff */
[----:B------:R0:W4:Y:S01]  /*03a0*/  LDG.E.U16 R16, desc[UR10][R4.64] ;  /* 0x0000000a04107981 */ /* 0x000122000c1e1500 */
[----:B------:R-:W-:-:S03]  /*03b0*/  LOP3.LUT R24, R231, 0x50, RZ, 0xfc, !PT ;  /* 0x00000050e7187812 */ /* 0x000fc600078efcff */
[----:B------:R1:W4:Y:S01]  /*03c0*/  LDG.E.U16 R18, desc[UR10][R10.64] ;  /* 0x0000000a0a127981 */ /* 0x000322000c1e1500 */
[C---:B------:R-:W-:Y:S01]  /*03d0*/  IMAD.WIDE.U32 R12, R0.reuse, 0x2, R12 ;  /* 0x00000002000c7825 */ /* 0x040fe200078e000c */
[----:B------:R-:W-:Y:S02]  /*03e0*/  LOP3.LUT R225, R231, 0x60, RZ, 0xfc, !PT ;  /* 0x00000060e7e17812 */ /* 0x000fe400078efcff */
[----:B------:R1:W4:Y:S01]  /*03f0*/  LDG.E.U16 R17, desc[UR10][R6.64] ;  /* 0x0000000a06117981 */ /* 0x000322000c1e1500 */
[C---:B------:R-:W-:Y:S01]  /*0400*/  IMAD.SHL.U32 R22, R247.reuse, 0x10, RZ ;  /* 0x00000010f7167824 */ /* 0x040fe200078e00ff */
[----:B0-----:R-:W-:Y:S01]  /*0410*/  LEA R4, P0, R247, UR4, 0x5 ;  /* 0x00000004f7047c11 */ /* 0x001fe2000f8028ff */
[----:B------:R-:W-:Y:S01]  /*0420*/  IMAD.WIDE.U32 R20, R0, 0x2, R20 ;  /* 0x0000000200147825 */ /* 0x000fe200078e0014 */
[----:B------:R-:W-:Y:S01]  /*0430*/  LOP3.LUT R223, R231, 0x68, RZ, 0xfc, !PT ;  /* 0x00000068e7df7812 */ /* 0x000fe200078efcff */
[----:B------:R0:W4:Y:S01]  /*0440*/  LDG.E.U16 R19, desc[UR10][R12.64] ;  /* 0x0000000a0c137981 */ /* 0x000122000c1e1500 */
[C---:B-1----:R-:W-:Y:S01]  /*0450*/  LEA R10, P2, R23.reuse, UR4, 0x5 ;  /* 0x00000004170a7c11 */ /* 0x042fe2000f8428ff */
[----:B------:R-:W-:-:S02]  /*0460*/  IMAD.SHL.U32 R11, R23, 0x10, RZ ;  /* 0x00000010170b7824 */ /* 0x000fc400078e00ff */
[C---:B------:R-:W-:Y:S01]  /*0470*/  IMAD.SHL.U32 R7, R24.reuse, 0x10, RZ ;  /* 0x0000001018077824 */ /* 0x040fe200078e00ff */
[----:B------:R-:W-:Y:S01]  /*0480*/  LEA R6, P1, R24, UR4, 0x5 ;  /* 0x0000000418067c11 */ /* 0x000fe2000f8228ff */
[----:B------:R1:W4:Y:S01]  /*0490*/  LDG.E.U16 R20, desc[UR10][R20.64] ;  /* 0x0000000a14147981 */ /* 0x000322000c1e1500 */
[----:B------:R-:W-:Y:S02]  /*04a0*/  LEA.HI.X R11, R11, UR5, RZ, 0x1, P2 ;  /* 0x000000050b0b7c11 */ /* 0x000fe400090f0cff */
[----:B------:R-:W-:Y:S01]  /*04b0*/  LEA.HI.X R5, R22, UR5, RZ, 0x1, P0 ;  /* 0x0000000516057c11 */ /* 0x000fe200080f0cff */
[----:B0-----:R-:W-:Y:S01]  /*04c0*/  IMAD.SHL.U32 R13, R225, 0x10, RZ ;  /* 0x00000010e10d7824 */ /* 0x001fe200078e00ff */
[----:B------:R-:W-:Y:S01]  /*04d0*/  LEA.HI.X R7, R7, UR5, RZ, 0x1, P1 ;  /* 0x0000000507077c11 */ /* 0x000fe200088f0cff */
[----:B------:R-:W-:Y:S01]  /*04e0*/  IMAD.WIDE.U32 R10, R0, 0x2, R10 ;  /* 0x00000002000a7825 */ /* 0x000fe200078e000a */
[----:B------:R-:W-:Y:S02]  /*04f0*/  LEA R12, P3, R225, UR4, 0x5 ;  /* 0x00000004e10c7c11 */ /* 0x000fe4000f8628ff */
[----:B------:R-:W-:-:S02]  /*0500*/  LEA R26, P4, R223, UR4, 0x5 ;  /* 0x00000004df1a7c11 */ /* 0x000fc4000f8828ff */
[----:B-1----:R-:W-:Y:S01]  /*0510*/  SHF.L.U32 R21, R223, 0x4, RZ ;  /* 0x00000004df157819 */ /* 0x002fe200000006ff */
[C---:B------:R-:W-:Y:S01]  /*0520*/  IMAD.WIDE.U32 R4, R0.reuse, 0x2, R4 ;  /* 0x0000000200047825 */ /* 0x040fe200078e0004 */
[C---:B------:R-:W-:Y:S01]  /*0530*/  LOP3.LUT R215, R231.reuse, 0x80, RZ, 0xfc, !PT ;  /* 0x00000080e7d77812 */ /* 0x040fe200078efcff */
[----:B------:R0:W4:Y:S01]  /*0540*/  LDG.E.U16 R23, desc[UR10][R10.64] ;  /* 0x0000000a0a177981 */ /* 0x000122000c1e1500 */
[----:B------:R-:W-:Y:S01]  /*0550*/  LOP3.LUT R221, R231, 0x70, RZ, 0xfc, !PT ;  /* 0x00000070e7dd7812 */ /* 0x000fe200078efcff */
[C---:B------:R-:W-:Y:S01]  /*0560*/  IMAD.WIDE.U32 R6, R0.reuse, 0x2, R6 ;  /* 0x0000000200067825 */ /* 0x040fe200078e0006 */
[----:B------:R-:W-:Y:S02]  /*0570*/  LEA.HI.X R13, R13, UR5, RZ, 0x1, P3 ;  /* 0x000000050d0d7c11 */ /* 0x000fe400098f0cff */
[----:B------:R-:W-:Y:S02]  /*0580*/  LEA.HI.X R27, R21, UR5, RZ, 0x1, P4 ;  /* 0x00000005151b7c11 */ /* 0x000fe4000a0f0cff */
[----:B------:R-:W-:Y:S01]  /*0590*/  LOP3.LUT R217, R231, 0x78, RZ, 0xfc, !PT ;  /* 0x00000078e7d97812 */ /* 0x000fe200078efcff */
[----:B------:R1:W4:Y:S01]  /*05a0*/  LDG.E.U16 R21, desc[UR10][R4.64] ;  /* 0x0000000a04157981 */ /* 0x000322000c1e1500 */
[----:B------:R-:W-:Y:S01]  /*05b0*/  IMAD.SHL.U32 R28, R221, 0x10, RZ ;  /* 0x00000010dd1c7824 */ /* 0x000fe200078e00ff */
[C---:B0-----:R-:W-:Y:S01]  /*05c0*/  LEA R10, P2, R215.reuse, UR4, 0x5 ;  /* 0x00000004d70a7c11 */ /* 0x041fe2000f8428ff */
[----:B------:R-:W-:Y:S01]  /*05d0*/  IMAD.SHL.U32 R11, R215, 0x10, RZ ;  /* 0x00000010d70b7824 */ /* 0x000fe200078e00ff */
[----:B------:R0:W4:Y:S01]  /*05e0*/  LDG.E.U16 R22, desc[UR10][R6.64] ;  /* 0x0000000a06167981 */ /* 0x000122000c1e1500 */
[----:B------:R-:W-:Y:S01]  /*05f0*/  IMAD.WIDE.U32 R12, R0, 0x2, R12 ;  /* 0x00000002000c7825 */ /* 0x000fe200078e000c */
[----:B------:R-:W-:-:S03]  /*0600*/  LOP3.LUT R30, R231, 0x88, RZ, 0xfc, !PT ;  /* 0x00000088e71e7812 */ /* 0x000fc600078efcff */
[----:B------:R-:W-:Y:S01]  /*0610*/  IMAD.WIDE.U32 R26, R0, 0x2, R26 ;  /* 0x00000002001a7825 */ /* 0x000fe200078e001a */
[----:B-1----:R-:W-:Y:S01]  /*0620*/  LEA R4, P0, R221, UR4, 0x5 ;  /* 0x00000004dd047c11 */ /* 0x002fe2000f8028ff */
[----:B------:R1:W4:Y:S01]  /*0630*/  LDG.E.U16 R24, desc[UR10][R12.64] ;  /* 0x0000000a0c187981 */ /* 0x000322000c1e1500 */
[----:B------:R-:W-:Y:S01]  /*0640*/  LOP3.LUT R29, R231, 0x90, RZ, 0xfc, !PT ;  /* 0x00000090e71d7812 */ /* 0x000fe200078efcff */
[C---:B0-----:R-:W-:Y:S01]  /*0650*/  IMAD.SHL.U32 R7, R217.reuse, 0x10, RZ ;  /* 0x00000010d9077824 */ /* 0x041fe200078e00ff */
[----:B------:R-:W-:Y:S01]  /*0660*/  LEA R6, P1, R217, UR4, 0x5 ;  /* 0x00000004d9067c11 */ /* 0x000fe2000f8228ff */
[----:B------:R0:W4:Y:S01]  /*0670*/  LDG.E.U16 R25, desc[UR10][R26.64] ;  /* 0x0000000a1a197981 */ /* 0x000122000c1e1500 */
[----:B------:R-:W-:Y:S02]  /*0680*/  LEA.HI.X R11, R11, UR5, RZ, 0x1, P2 ;  /* 0x000000050b0b7c11 */ /* 0x000fe400090f0cff */
[----:B------:R-:W-:Y:S01]  /*0690*/  LEA.HI.X R5, R28, UR5, RZ, 0x1, P0 ;  /* 0x000000051c057c11 */ /* 0x000fe200080f0cff */
[C---:B-1----:R-:W-:Y:S01]  /*06a0*/  IMAD.SHL.U32 R13, R30.reuse, 0x10, RZ ;  /* 0x000000101e0d7824 */ /* 0x042fe200078e00ff */
[----:B------:R-:W-:-:S02]  /*06b0*/  LEA R12, P3, R30, UR4, 0x5 ;  /* 0x000000041e0c7c11 */ /* 0x000fc4000f8628ff */
[----:B------:R-:W-:Y:S01]  /*06c0*/  LEA.HI.X R7, R7, UR5, RZ, 0x1, P1 ;  /* 0x0000000507077c11 */ /* 0x000fe200088f0cff */
[C---:B------:R-:W-:Y:S01]  /*06d0*/  IMAD.WIDE.U32 R10, R0.reuse, 0x2, R10 ;  /* 0x00000002000a7825 */ /* 0x040fe200078e000a */
[C---:B0-----:R-:W-:Y:S02]  /*06e0*/  SHF.L.U32 R26, R29.reuse, 0x4, RZ ;  /* 0x000000041d1a7819 */ /* 0x041fe400000006ff */
[----:B------:R-:W-:Y:S01]  /*06f0*/  LEA R30, P4, R29, UR4, 0x5 ;  /* 0x000000041d1e7c11 */ /* 0x000fe2000f8828ff */
[C---:B------:R-:W-:Y:S01]  /*0700*/  IMAD.WIDE.U32 R4, R0.reuse, 0x2, R4 ;  /* 0x0000000200047825 */ /* 0x040fe200078e0004 */
[C---:B------:R-:W-:Y:S01]  /*0710*/  LOP3.LUT R37, R231.reuse, 0x98, RZ, 0xfc, !PT ;  /* 0x00000098e7257812 */ /* 0x040fe200078efcff */
[----:B------:R0:W4:Y:S01]  /*0720*/  LDG.E.U16 R28, desc[UR10][R10.64] ;  /* 0x0000000a0a1c7981 */ /* 0x000122000c1e1500 */
[----:B------:R-:W-:Y:S01]  /*0730*/  LOP3.LUT R35, R231, 0xa8, RZ, 0xfc, !PT ;  /* 0x000000a8e7237812 */ /* 0x000fe200078efcff */
[----:B------:R-:W-:Y:S01]  /*0740*/  IMAD.WIDE.U32 R6, R0, 0x2, R6 ;  /* 0x0000000200067825 */ /* 0x000fe200078e0006 */
[----:B------:R-:W-:-:S02]  /*0750*/  LEA.HI.X R13, R13, UR5, RZ, 0x1, P3 ;  /* 0x000000050d0d7c11 */ /* 0x000fc400098f0cff */
        /* <DEDUP_REMOVED lines=18> */
[----:B-1----:R-:W-:Y:S01]  /*0880*/  IMAD.SHL.U32 R13, R34, 0x10, RZ ;  /* 0x00000010220d7824 */ /* 0x002fe200078e00ff */
[----:B------:R-:W-:Y:S01]  /*0890*/  LEA.HI.X R7, R7, UR5, RZ, 0x1, P1 ;  /* 0x0000000507077c11 */ /* 0x000fe200088f0cff */
[----:B------:R-:W-:Y:S01]  /*08a0*/  IMAD.WIDE.U32 R4, R0, 0x2, R4 ;  /* 0x0000000200047825 */ /* 0x000fe200078e0004 */
[----:B------:R-:W-:-:S02]  /*08b0*/  LEA R12, P3, R34, UR4, 0x5 ;  /* 0x00000004220c7c11 */ /* 0x000fc4000f8628ff */
[C---:B0-----:R-:W-:Y:S01]  /*08c0*/  SHF.L.U32 R31, R33.reuse, 0x4, RZ ;  /* 0x00000004211f7819 */ /* 0x041fe200000006ff */
[C---:B------:R-:W-:Y:S01]  /*08d0*/  IMAD.WIDE.U32 R10, R0.reuse, 0x2, R10 ;  /* 0x00000002000a7825 */ /* 0x040fe200078e000a */
[----:B------:R-:W-:Y:S02]  /*08e0*/  LEA R36, P4, R33, UR4, 0x5 ;  /* 0x0000000421247c11 */ /* 0x000fe4000f8828ff */
[C---:B------:R-:W-:Y:S02]  /*08f0*/  LOP3.LUT R42, R231.reuse, 0xc0, RZ, 0xfc, !PT ;  /* 0x000000c0e72a7812 */ /* 0x040fe400078efcff */
[----:B------:R-:W-:Y:S01]  /*0900*/  LOP3.LUT R41, R231, 0xd0, RZ, 0xfc, !PT ;  /* 0x000000d0e7297812 */ /* 0x000fe200078efcff */
[----:B------:R-:W-:Y:S01]  /*0910*/  IMAD.WIDE.U32 R6, R0, 0x2, R6 ;  /* 0x0000000200067825 */ /* 0x000fe200078e0006 */
[----:B------:R-:W-:Y:S01]  /*0920*/  LEA.HI.X R13, R13, UR5, RZ, 0x1, P3 ;  /* 0x000000050d0d7c11 */ /* 0x000fe200098f0cff */
[----:B------:R0:W4:Y:S01]  /*0930*/  LDG.E.U16 R33, desc[UR10][R10.64] ;  /* 0x0000000a0a217981 */ /* 0x000122000c1e1500 */
[----:B------:R-:W-:Y:S01]  /*0940*/  LEA.HI.X R37, R31, UR5, RZ, 0x1, P4 ;  /* 0x000000051f257c11 */ /* 0x000fe2000a0f0cff */
[----:B------:R-:W-:Y:S01]  /*0950*/  IMAD.SHL.U32 R38, R42, 0x10, RZ ;  /* 0x000000102a267824 */ /* 0x000fe200078e00ff */
[C---:B------:R-:W-:Y:S01]  /*0960*/  LOP3.LUT R220, R231.reuse, 0xc8, RZ, 0xfc, !PT ;  /* 0x000000c8e7dc7812 */ /* 0x040fe200078efcff */
[----:B------:R1:W4:Y:S01]  /*0970*/  LDG.E.U16 R31, desc[UR10][R4.64] ;  /* 0x0000000a041f7981 */ /* 0x000322000c1e1500 */
[----:B------:R-:W-:Y:S01]  /*0980*/  IMAD.WIDE.U32 R12, R0, 0x2, R12 ;  /* 0x00000002000c7825 */ /* 0x000fe200078e000c */
[----:B------:R-:W-:-:S02]  /*0990*/  LOP3.LUT R40, R231, 0xd8, RZ, 0xfc, !PT ;  /* 0x000000d8e7287812 */ /* 0x000fc400078efcff */
[----:B------:R1:W4:Y:S01]  /*09a0*/  LDG.E.U16 R32, desc[UR10][R6.64] ;  /* 0x0000000a06207981 */ /* 0x000322000c1e1500 */
[C---:B0-----:R-:W-:Y:S01]  /*09b0*/  IMAD.SHL.U32 R11, R41.reuse, 0x10, RZ ;  /* 0x00000010290b7824 */ /* 0x041fe200078e00ff */
[----:B------:R-:W-:Y:S01]  /*09c0*/  LEA R10, P2, R41, UR4, 0x5 ;  /* 0x00000004290a7c11 */ /* 0x000fe2000f8428ff */
[----:B------:R-:W-:Y:S01]  /*09d0*/  IMAD.WIDE.U32 R36, R0, 0x2, R36 ;  /* 0x0000000200247825 */ /* 0x000fe200078e0024 */
[----:B------:R-:W-:Y:S01]  /*09e0*/  LOP3.LUT R39, R231, 0xe0, RZ, 0xfc, !PT ;  /* 0x000000e0e7277812 */ /* 0x000fe200078efcff */
[----:B------:R0:W4:Y:S01]  /*09f0*/  LDG.E.U16 R34, desc[UR10][R12.64] ;  /* 0x0000000a0c227981 */ /* 0x000122000c1e1500 */
[----:B-1----:R-:W-:Y:S01]  /*0a00*/  LEA R4, P0, R42, UR4, 0x5 ;  /* 0x000000042a047c11 */ /* 0x002fe2000f8028ff */
[C---:B------:R-:W-:Y:S01]  /*0a10*/  IMAD.SHL.U32 R7, R220.reuse, 0x10, RZ ;  /* 0x00000010dc077824 */ /* 0x040fe200078e00ff */
[----:B------:R-:W-:Y:S01]  /*0a20*/  LEA R6, P1, R220, UR4, 0x5 ;  /* 0x00000004dc067c11 */ /* 0x000fe2000f8228ff */
[----:B------:R1:W4:Y:S01]  /*0a30*/  LDG.E.U16 R35, desc[UR10][R36.64] ;  /* 0x0000000a24237981 */ /* 0x000322000c1e1500 */
[----:B------:R-:W-:-:S02]  /*0a40*/  LEA.HI.X R5, R38, UR5, RZ, 0x1, P0 ;  /* 0x0000000526057c11 */ /* 0x000fc400080f0cff */
[----:B------:R-:W-:Y:S01]  /*0a50*/  LEA.HI.X R11, R11, UR5, RZ, 0x1, P2 ;  /* 0x000000050b0b7c11 */ /* 0x000fe200090f0cff */
[C---:B0-----:R-:W-:Y:S01]  /*0a60*/  IMAD.SHL.U32 R13, R40.reuse, 0x10, RZ ;  /* 0x00000010280d7824 */ /* 0x041fe200078e00ff */
[----:B------:R-:W-:Y:S01]  /*0a70*/  LEA R12, P3, R40, UR4, 0x5 ;  /* 0x00000004280c7c11 */ /* 0x000fe2000f8628ff */
[C---:B------:R-:W-:Y:S01]  /*0a80*/  IMAD.WIDE.U32 R4, R0.reuse, 0x2, R4 ;  /* 0x0000000200047825 */ /* 0x040fe200078e0004 */
[----:B------:R-:W-:Y:S02]  /*0a90*/  LEA.HI.X R7, R7, UR5, RZ, 0x1, P1 ;  /* 0x0000000507077c11 */ /* 0x000fe400088f0cff */
[C---:B------:R-:W-:Y:S02]  /*0aa0*/  LEA R40, P4, R39.reuse, UR4, 0x5 ;  /* 0x0000000427287c11 */ /* 0x040fe4000f8828ff */
[----:B-1----:R-:W-:Y:S01]  /*0ab0*/  SHF.L.U32 R36, R39, 0x4, RZ ;  /* 0x0000000427247819 */ /* 0x002fe200000006ff */
[----:B------:R-:W-:Y:S01]  /*0ac0*/  IMAD.WIDE.U32 R10, R0, 0x2, R10 ;  /* 0x00000002000a7825 */ /* 0x000fe200078e000a */
[----:B------:R-:W-:-:S02]  /*0ad0*/  LOP3.LUT R44, R231, 0xf0, RZ, 0xfc, !PT ;  /* 0x000000f0e72c7812 */ /* 0x000fc400078efcff */
[C---:B------:R-:W-:Y:S02]  /*0ae0*/  LOP3.LUT R42, R231.reuse, 0xe8, RZ, 0xfc, !PT ;  /* 0x000000e8e72a7812 */ /* 0x040fe400078efcff */
[----:B------:R-:W-:Y:S01]  /*0af0*/  LOP3.LUT R209, R231, 0x4, RZ, 0xfc, !PT ;  /* 0x00000004e7d17812 */ /* 0x000fe200078efcff */
[----:B------:R-:W-:Y:S01]  /*0b00*/  IMAD.WIDE.U32 R6, R0, 0x2, R6 ;  /* 0x0000000200067825 */ /* 0x000fe200078e0006 */
[----:B------:R-:W-:Y:S01]  /*0b10*/  LEA.HI.X R41, R36, UR5, RZ, 0x1, P4 ;  /* 0x0000000524297c11 */ /* 0x000fe2000a0f0cff */
[----:B------:R0:W4:Y:S01]  /*0b20*/  LDG.E.U16 R38, desc[UR10][R10.64] ;  /* 0x0000000a0a267981 */ /* 0x000122000c1e1500 */
[----:B------:R-:W-:Y:S02]  /*0b30*/  LEA.HI.X R13, R13, UR5, RZ, 0x1, P3 ;  /* 0x000000050d0d7c11 */ /* 0x000fe400098f0cff */
[C---:B------:R-:W-:Y:S01]  /*0b40*/  LOP3.LUT R46, R231.reuse, 0xf8, RZ, 0xfc, !PT ;  /* 0x000000f8e72e7812 */ /* 0x040fe200078efcff */
[----:B------:R1:W4:Y:S01]  /*0b50*/  LDG.E.U16 R36, desc[UR10][R4.64] ;  /* 0x0000000a04247981 */ /* 0x000322000c1e1500 */
[----:B------:R-:W-:Y:S01]  /*0b60*/  IMAD.SHL.U32 R43, R42, 0x10, RZ ;  /* 0x000000102a2b7824 */ /* 0x000fe200078e00ff */
[----:B------:R-:W-:-:S02]  /*0b70*/  LOP3.LUT R232, R231, 0xc, RZ, 0xfc, !PT ;  /* 0x0000000ce7e87812 */ /* 0x000fc400078efcff */
[----:B------:R-:W-:Y:S01]  /*0b80*/  LEA R42, P2, R42, UR4, 0x5 ;  /* 0x000000042a2a7c11 */ /* 0x000fe2000f8428ff */
[----:B------:R1:W4:Y:S01]  /*0b90*/  LDG.E.U16 R37, desc[UR10][R6.64] ;  /* 0x0000000a06257981 */ /* 0x000322000c1e1500 */
[C---:B0-----:R-:W-:Y:S02]  /*0ba0*/  IMAD.SHL.U32 R10, R209.reuse, 0x10, RZ ;  /* 0x00000010d10a7824 */ /* 0x041fe400078e00ff */
[C---:B-1----:R-:W-:Y:S01]  /*0bb0*/  IMAD.SHL.U32 R5, R44.reuse, 0x10, RZ ;  /* 0x000000102c057824 */ /* 0x042fe200078e00ff */
[----:B------:R-:W-:Y:S02]  /*0bc0*/  LEA R44, P3, R44, UR4, 0x5 ;  /* 0x000000042c2c7c11 */ /* 0x000fe4000f8628ff */
[----:B------:R-:W-:Y:S01]  /*0bd0*/  LEA R4, P0, R209, UR4, 0x5 ;  /* 0x00000004d1047c11 */ /* 0x000fe2000f8028ff */
[----:B------:R-:W-:Y:S01]  /*0be0*/  IMAD.WIDE.U32 R12, R0, 0x2, R12 ;  /* 0x00000002000c7825 */ /* 0x000fe200078e000c */
[----:B------:R-:W-:-:S03]  /*0bf0*/  LEA.HI.X R45, R5, UR5, RZ, 0x1, P3 ;  /* 0x00000005052d7c11 */ /* 0x000fc600098f0cff */
[C---:B------:R-:W-:Y:S01]  /*0c00*/  IMAD.SHL.U32 R7, R46.reuse, 0x10, RZ ;  /* 0x000000102e077824 */ /* 0x040fe200078e00ff */
[----:B------:R-:W-:Y:S01]  /*0c10*/  LEA R46, P4, R46, UR4, 0x5 ;  /* 0x000000042e2e7c11 */ /* 0x000fe2000f8828ff */
[----:B------:R-:W-:Y:S01]  /*0c20*/  IMAD.WIDE.U32 R40, R0, 0x2, R40 ;  /* 0x0000000200287825 */ /* 0x000fe200078e0028 */
[C---:B------:R-:W-:Y:S01]  /*0c30*/  SHF.L.U32 R11, R232.reuse, 0x4, RZ ;  /* 0x00000004e80b7819 */ /* 0x040fe200000006ff */
[----:B------:R0:W4:Y:S01]  /*0c40*/  LDG.E.U16 R39, desc[UR10][R12.64] ;  /* 0x0000000a0c277981 */ /* 0x000122000c1e1500 */
[----:B------:R-:W-:Y:S02]  /*0c50*/  LEA R6, P1, R232, UR4, 0x5 ;  /* 0x00000004e8067c11 */ /* 0x000fe4000f8228ff */
[----:B------:R-:W-:Y:S01]  /*0c60*/  LEA.HI.X R43, R43, UR5, RZ, 0x1, P2 ;  /* 0x000000052b2b7c11 */ /* 0x000fe200090f0cff */
[----:B------:R-:W4:Y:S01]  /*0c70*/  LDG.E.U16 R40, desc[UR10][R40.64] ;  /* 0x0000000a28287981 */ /* 0x000f22000c1e1500 */
[----:B------:R-:W-:Y:S02]  /*0c80*/  LEA.HI.X R5, R10, UR5, RZ, 0x1, P0 ;  /* 0x000000050a057c11 */ /* 0x000fe400080f0cff */
[----:B------:R-:W-:-:S02]  /*0c90*/  LEA.HI.X R47, R7, UR5, RZ, 0x1, P4 ;  /* 0x00000005072f7c11 */ /* 0x000fc4000a0f0cff */
[----:B------:R-:W-:Y:S01]  /*0ca0*/  LEA.HI.X R7, R11, UR5, RZ, 0x1, P1 ;  /* 0x000000050b077c11 */ /* 0x000fe200088f0cff */
[C---:B0-----:R-:W-:Y:S01]  /*0cb0*/  IMAD.WIDE.U32 R12, R0.reuse, 0x2, R44 ;  /* 0x00000002000c7825 */ /* 0x041fe200078e002c */
[C---:B------:R-:W-:Y:S02]  /*0cc0*/  LOP3.LUT R234, R231.reuse, 0x14, RZ, 0xfc, !PT ;  /* 0x00000014e7ea7812 */ /* 0x040fe400078efcff */
[C---:B------:R-:W-:Y:S01]  /*0cd0*/  LOP3.LUT R236, R231.reuse, 0x1c, RZ, 0xfc, !PT ;  /* 0x0000001ce7ec7812 */ /* 0x040fe200078efcff */
[C---:B------:R-:W-:Y:S01]  /*0ce0*/  IMAD.WIDE.U32 R10, R0.reuse, 0x2, R42 ;  /* 0x00000002000a7825 */ /* 0x040fe200078e002a */
[C---:B------:R-:W-:Y:S01]  /*0cf0*/  LOP3.LUT R240, R231.reuse, 0x2c, RZ, 0xfc, !PT ;  /* 0x0000002ce7f07812 */ /* 0x040fe200078efcff */
[----:B------:R0:W4:Y:S02]  /*0d00*/  LDG.E.U16 R42, desc[UR10][R12.64] ;  /* 0x0000000a0c2a7981 */ /* 0x000124000c1e1500 */
[C---:B------:R-:W-:Y:S01]  /*0d10*/  IMAD.WIDE.U32 R4, R0.reuse, 0x2, R4 ;  /* 0x0000000200047825 */ /* 0x040fe200078e0004 */
[C---:B------:R-:W-:Y:S01]  /*0d20*/  LOP3.LUT R238, R231.reuse, 0x24, RZ, 0xfc, !PT ;  /* 0x00000024e7ee7812 */ /* 0x040fe200078efcff */
[----:B------:R1:W4:Y:S02]  /*0d30*/  LDG.E.U16 R41, desc[UR10][R10.64] ;  /* 0x0000000a0a297981 */ /* 0x000324000c1e1500 */
[C---:B------:R-:W-:Y:S01]  /*0d40*/  IMAD.WIDE.U32 R46, R0.reuse, 0x2, R46 ;  /* 0x00000002002e7825 */ /* 0x040fe200078e002e */
[----:B------:R-:W-:Y:S01]  /*0d50*/  LOP3.LUT R242, R231, 0x34, RZ, 0xfc, !PT ;  /* 0x00000034e7f27812 */ /* 0x000fe200078efcff */
[----:B------:R1:W4:Y:S02]  /*0d60*/  LDG.E.U16 R44, desc[UR10][R4.64] ;  /* 0x0000000a042c7981 */ /* 0x000324000c1e1500 */
[----:B------:R-:W-:Y:S01]  /*0d70*/  IMAD.WIDE.U32 R6, R0, 0x2, R6 ;  /* 0x0000000200067825 */ /* 0x000fe200078e0006 */
[----:B0-----:R-:W-:Y:S01]  /*0d80*/  LEA R12, P1, R236, UR4, 0x5 ;  /* 0x00000004ec0c7c11 */ /* 0x001fe2000f8228ff */
[----:B------:R0:W4:Y:S02]  /*0d90*/  LDG.E.U16 R43, desc[UR10][R46.64] ;  /* 0x0000000a2e2b7981 */ /* 0x000124000c1e1500 */
[C---:B------:R-:W-:Y:S01]  /*0da0*/  IMAD.SHL.U32 R49, R234.reuse, 0x10, RZ ;  /* 0x00000010ea317824 */ /* 0x040fe200078e00ff */
[----:B-1----:R-:W-:Y:S01]  /*0db0*/  LEA R10, P0, R234, UR4, 0x5 ;  /* 0x00000004ea0a7c11 */ /* 0x002fe2000f8028ff */
[----:B------:R-:W-:Y:S01]  /*0dc0*/  IMAD.SHL.U32 R13, R236, 0x10, RZ ;  /* 0x00000010ec0d7824 */ /* 0x000fe200078e00ff */
[C---:B------:R-:W-:Y:S01]  /*0dd0*/  LEA R48, P3, R240.reuse, UR4, 0x5 ;  /* 0x00000004f0307c11 */ /* 0x040fe2000f8628ff */
[----:B------:R-:W-:Y:S01]  /*0de0*/  IMAD.SHL.U32 R5, R240, 0x10, RZ ;  /* 0x00000010f0057824 */ /* 0x000fe200078e00ff */
[----:B------:R1:W4:Y:S01]  /*0df0*/  LDG.E.U16 R45, desc[UR10][R6.64] ;  /* 0x0000000a062d7981 */ /* 0x000322000c1e1500 */
[----:B------:R-:W-:Y:S01]  /*0e00*/  IMAD.SHL.U32 R4, R238, 0x10, RZ ;  /* 0x00000010ee047824 */ /* 0x000fe200078e00ff */
[----:B------:R-:W-:-:S02]  /*0e10*/  LEA R50, P4, R242, UR4, 0x5 ;  /* 0x00000004f2327c11 */ /* 0x000fc4000f8828ff */
[----:B0-----:R-:W-:Y:S02]  /*0e20*/  LEA R46, P2, R238, UR4, 0x5 ;  /* 0x00000004ee2e7c11 */ /* 0x001fe4000f8428ff */
[----:B------:R-:W-:Y:S02]  /*0e30*/  LEA.HI.X R11, R49, UR5, RZ, 0x1, P0 ;  /* 0x00000005310b7c11 */ /* 0x000fe400080f0cff */
[----:B------:R-:W-:Y:S02]  /*0e40*/  LEA.HI.X R13, R13, UR5, RZ, 0x1, P1 ;  /* 0x000000050d0d7c11 */ /* 0x000fe400088f0cff */
[----:B-1----:R-:W-:Y:S02]  /*0e50*/  SHF.L.U32 R6, R242, 0x4, RZ ;  /* 0x00000004f2067819 */ /* 0x002fe400000006ff */
[----:B------:R-:W-:Y:S02]  /*0e60*/  LEA.HI.X R49, R5, UR5, RZ, 0x1, P3 ;  /* 0x0000000505317c11 */ /* 0x000fe400098f0cff */
[----:B------:R-:W-:-:S02]  /*0e70*/  LEA.HI.X R47, R4, UR5, RZ, 0x1, P2 ;  /* 0x00000005042f7c11 */ /* 0x000fc400090f0cff */
[----:B------:R-:W-:Y:S01]  /*0e80*/  LEA.HI.X R51, R6, UR5, RZ, 0x1, P4 ;  /* 0x0000000506337c11 */ /* 0x000fe2000a0f0cff */
[C---:B------:R-:W-:Y:S01]  /*0e90*/  IMAD.WIDE.U32 R6, R0.reuse, 0x2, R12 ;  /* 0x0000000200067825 */ /* 0x040fe200078e000c */
[C---:B------:R-:W-:Y:S02]  /*0ea0*/  LOP3.LUT R244, R231.reuse, 0x3c, RZ, 0xfc, !PT ;  /* 0x0000003ce7f47812 */ /* 0x040fe400078efcff */
[C---:B------:R-:W-:Y:S01]  /*0eb0*/  LOP3.LUT R54, R231.reuse, 0x54, RZ, 0xfc, !PT ;  /* 0x00000054e7367812 */ /* 0x040fe200078efcff */
[----:B------:R-:W-:Y:S01]  /*0ec0*/  IMAD.WIDE.U32 R12, R0, 0x2, R48 ;  /* 0x00000002000c7825 */ /* 0x000fe200078e0030 */
[----:B------:R-:W-:-:S03]  /*0ed0*/  LOP3.LUT R246, R231, 0x44, RZ, 0xfc, !PT ;  /* 0x00000044e7f67812 */ /* 0x000fc600078efcff */
[C---:B------:R-:W-:Y:S01]  /*0ee0*/  IMAD.WIDE.U32 R4, R0.reuse, 0x2, R10 ;  /* 0x0000000200047825 */ /* 0x040fe200078e000a */
[----:B------:R-:W-:Y:S01]  /*0ef0*/  LOP3.LUT R55, R231, 0x4c, RZ, 0xfc, !PT ;  /* 0x0000004ce7377812 */ /* 0x000fe200078efcff */
[----:B------:R0:W4:Y:S02]  /*0f00*/  LDG.E.U16 R49, desc[UR10][R12.64] ;  /* 0x0000000a0c317981 */ /* 0x000124000c1e1500 */
[----:B------:R-:W-:Y:S02]  /*0f10*/  IMAD.WIDE.U32 R10, R0, 0x2, R46 ;  /* 0x00000002000a7825 */ /* 0x000fe400078e002e */
[----:B------:R1:W4:Y:S02]  /*0f20*/  LDG.E.U16 R46, desc[UR10][R4.64] ;  /* 0x0000000a042e7981 */ /* 0x000324000c1e1500 */
[----:B------:R-:W-:Y:S02]  /*0f30*/  IMAD.SHL.U32 R53, R244, 0x10, RZ ;  /* 0x00000010f4357824 */ /* 0x000fe400078e00ff */
[----:B------:R3:W4:Y:S01]  /*0f40*/  LDG.E.U16 R47, desc[UR10][R6.64] ;  /* 0x0000000a062f7981 */ /* 0x000722000c1e1500 */
[C---:B0-----:R-:W-:Y:S01]  /*0f50*/  IMAD.SHL.U32 R13, R54.reuse, 0x10, RZ ;  /* 0x00000010360d7824 */ /* 0x041fe200078e00ff */
[----:B------:R-:W-:Y:S01]  /*0f60*/  LEA R12, P3, R54, UR4, 0x5 ;  /* 0x00000004360c7c11 */ /* 0x000fe2000f8628ff */
[----:B------:R-:W-:Y:S01]  /*0f70*/  IMAD.WIDE.U32 R50, R0, 0x2, R50 ;  /* 0x0000000200327825 */ /* 0x000fe200078e0032 */
[----:B------:R0:W4:Y:S01]  /*0f80*/  LDG.E.U16 R48, desc[UR10][R10.64] ;  /* 0x0000000a0a307981 */ /* 0x000122000c1e1500 */
[----:B-1----:R-:W-:-:S02]  /*0f90*/  LEA R4, P0, R244, UR4, 0x5 ;  /* 0x00000004f4047c11 */ /* 0x002fc4000f8028ff */
[C---:B---3--:R-:W-:Y:S01]  /*0fa0*/  IMAD.SHL.U32 R7, R246.reuse, 0x10, RZ ;  /* 0x00000010f6077824 */ /* 0x048fe200078e00ff */
[----:B------:R-:W-:Y:S01]  /*0fb0*/  LEA R6, P1, R246, UR4, 0x5 ;  /* 0x00000004f6067c11 */ /* 0x000fe2000f8228ff */
[----:B------:R1:W3:Y:S01]  /*0fc0*/  LDG.E.U16 R50, desc[UR10][R50.64] ;  /* 0x0000000a32327981 */ /* 0x0002e2000c1e1500 */
[----:B------:R-:W-:Y:S01]  /*0fd0*/  LOP3.LUT R52, R231, 0x5c, RZ, 0xfc, !PT ;  /* 0x0000005ce7347812 */ /* 0x000fe200078efcff */
[C---:B0-----:R-:W-:Y:S01]  /*0fe0*/  IMAD.SHL.U32 R11, R55.reuse, 0x10, RZ ;  /* 0x00000010370b7824 */ /* 0x041fe200078e00ff */
[----:B------:R-:W-:Y:S02]  /*0ff0*/  LEA R10, P2, R55, UR4, 0x5 ;  /* 0x00000004370a7c11 */ /* 0x000fe4000f8428ff */
[----:B------:R-:W-:Y:S02]  /*1000*/  LEA.HI.X R5, R53, UR5, RZ, 0x1, P0 ;  /* 0x0000000535057c11 */ /* 0x000fe400080f0cff */
[----:B------:R-:W-:Y:S02]  /*1010*/  LEA.HI.X R13, R13, UR5, RZ, 0x1, P3 ;  /* 0x000000050d0d7c11 */ /* 0x000fe400098f0cff */
[----:B------:R-:W-:-:S02]  /*1020*/  LEA.HI.X R7, R7, UR5, RZ, 0x1, P1 ;  /* 0x0000000507077c11 */ /* 0x000fc400088f0cff */
[----:B------:R-:W-:Y:S01]  /*1030*/  LEA.HI.X R11, R11, UR5, RZ, 0x1, P2 ;  /* 0x000000050b0b7c11 */ /* 0x000fe200090f0cff */
[----:B------:R-:W-:Y:S01]  /*1040*/  IMAD.WIDE.U32 R4, R0, 0x2, R4 ;  /* 0x0000000200047825 */ /* 0x000fe200078e0004 */
[C---:B-1----:R-:W-:Y:S02]  /*1050*/  SHF.L.U32 R51, R52.reuse, 0x4, RZ ;  /* 0x0000000434337819 */ /* 0x042fe400000006ff */
[----:B------:R-:W-:Y:S01]  /*1060*/  LEA R52, P4, R52, UR4, 0x5 ;  /* 0x0000000434347c11 */ /* 0x000fe2000f8828ff */
[C---:B------:R-:W-:Y:S01]  /*1070*/  IMAD.WIDE.U32 R12, R0.reuse, 0x2, R12 ;  /* 0x00000002000c7825 */ /* 0x040fe200078e000c */
[C---:B------:R-:W-:Y:S02]  /*1080*/  LOP3.LUT R224, R231.reuse, 0x64, RZ, 0xfc, !PT ;  /* 0x00000064e7e07812 */ /* 0x040fe400078efcff */
[C---:B------:R-:W-:Y:S01]  /*1090*/  LOP3.LUT R216, R231.reuse, 0x7c, RZ, 0xfc, !PT ;  /* 0x0000007ce7d87812 */ /* 0x040fe200078efcff */
[C---:B------:R-:W-:Y:S01]  /*10a0*/  IMAD.WIDE.U32 R6, R0.reuse, 0x2, R6 ;  /* 0x0000000200067825 */ /* 0x040fe200078e0006 */
[----:B------:R-:W-:Y:S01]  /*10b0*/  LOP3.LUT R222, R231, 0x6c, RZ, 0xfc, !PT ;  /* 0x0000006ce7de7812 */ /* 0x000fe200078efcff */
[----:B------:R0:W3:Y:S01]  /*10c0*/  LDG.E.U16 R62, desc[UR10][R12.64] ;  /* 0x0000000a0c3e7981 */ /* 0x0000e2000c1e1500 */
[----:B------:R-:W-:Y:S01]  /*10d0*/  LEA.HI.X R53, R51, UR5, RZ, 0x1, P4 ;  /* 0x0000000533357c11 */ /* 0x000fe2000a0f0cff */
[----:B------:R-:W-:Y:S01]  /*10e0*/  IMAD.WIDE.U32 R10, R0, 0x2, R10 ;  /* 0x00000002000a7825 */ /* 0x000fe200078e000a */
[----:B------:R-:W-:Y:S01]  /*10f0*/  LOP3.LUT R218, R231, 0x74, RZ, 0xfc, !PT ;  /* 0x00000074e7da7812 */ /* 0x000fe200078efcff */
[----:B------:R1:W3:Y:S02]  /*1100*/  LDG.E.U16 R51, desc[UR10][R4.64] ;  /* 0x0000000a04337981 */ /* 0x0002e4000c1e1500 */
[----:B------:R-:W-:-:S02]  /*1110*/  IMAD.SHL.U32 R54, R224, 0x10, RZ ;  /* 0x00000010e0367824 */ /* 0x000fc400078e00ff */
[----:B------:R5:W3:Y:S01]  /*1120*/  LDG.E.U16 R60, desc[UR10][R6.64] ;  /* 0x0000000a063c7981 */ /* 0x000ae2000c1e1500 */
[C---:B0-----:R-:W-:Y:S01]  /*1130*/  IMAD.SHL.U32 R13, R216.reuse, 0x10, RZ ;  /* 0x00000010d80d7824 */ /* 0x041fe200078e00ff */
[----:B------:R-:W-:Y:S02]  /*1140*/  LEA R12, P3, R216, UR4, 0x5 ;  /* 0x00000004d80c7c11 */ /* 0x000fe4000f8628ff */
[----:B------:R0:W3:Y:S01]  /*1150*/  LDG.E.U16 R61, desc[UR10][R10.64] ;  /* 0x0000000a0a3d7981 */ /* 0x0000e2000c1e1500 */
[----:B-1----:R-:W-:Y:S01]  /*1160*/  LEA R4, P0, R224, UR4, 0x5 ;  /* 0x00000004e0047c11 */ /* 0x002fe2000f8028ff */
[----:B------:R-:W-:Y:S01]  /*1170*/  IMAD.WIDE.U32 R52, R0, 0x2, R52 ;  /* 0x0000000200347825 */ /* 0x000fe200078e0034 */
[----:B------:R-:W-:Y:S02]  /*1180*/  LOP3.LUT R214, R231, 0x84, RZ, 0xfc, !PT ;  /* 0x00000084e7d67812 */ /* 0x000fe400078efcff */
[C---:B-----5:R-:W-:Y:S01]  /*1190*/  LEA R6, P1, R222.reuse, UR4, 0x5 ;  /* 0x00000004de067c11 */ /* 0x060fe2000f8228ff */
[----:B------:R-:W-:Y:S01]  /*11a0*/  IMAD.SHL.U32 R7, R222, 0x10, RZ ;  /* 0x00000010de077824 */ /* 0x000fe200078e00ff */
[----:B------:R-:W-:Y:S01]  /*11b0*/  LEA.HI.X R5, R54, UR5, RZ, 0x1, P0 ;  /* 0x0000000536057c11 */ /* 0x000fe200080f0cff */
[----:B------:R1:W5:Y:S01]  /*11c0*/  LDG.E.U16 R63, desc[UR10][R52.64] ;  /* 0x0000000a343f7981 */ /* 0x000362000c1e1500 */
[C---:B0-----:R-:W-:Y:S01]  /*11d0*/  IMAD.SHL.U32 R11, R218.reuse, 0x10, RZ ;  /* 0x00000010da0b7824 */ /* 0x041fe200078e00ff */
[----:B------:R-:W-:-:S02]  /*11e0*/  LEA R10, P2, R218, UR4, 0x5 ;  /* 0x00000004da0a7c11 */ /* 0x000fc4000f8428ff */
[----:B------:R-:W-:Y:S02]  /*11f0*/  LEA.HI.X R13, R13, UR5, RZ, 0x1, P3 ;  /* 0x000000050d0d7c11 */ /* 0x000fe400098f0cff */
[----:B------:R-:W-:Y:S01]  /*1200*/  LEA.HI.X R7, R7, UR5, RZ, 0x1, P1 ;  /* 0x0000000507077c11 */ /* 0x000fe200088f0cff */
[----:B------:R-:W-:Y:S01]  /*1210*/  IMAD.WIDE.U32 R4, R0, 0x2, R4 ;  /* 0x0000000200047825 */ /* 0x000fe200078e0004 */
[----:B------:R-:W-:Y:S02]  /*1220*/  LEA.HI.X R11, R11, UR5, RZ, 0x1, P2 ;  /* 0x000000050b0b7c11 */ /* 0x000fe400090f0cff */
[----:B-1----:R-:W-:Y:S01]  /*1230*/  SHF.L.U32 R52, R214, 0x4, RZ ;  /* 0x00000004d6347819 */ /* 0x002fe200000006ff */
[----:B------:R-:W-:Y:S01]  /*1240*/  IMAD.WIDE.U32 R12, R0, 0x2, R12 ;  /* 0x00000002000c7825 */ /* 0x000fe200078e000c */
[----:B------:R-:W-:Y:S01]  /*1250*/  LEA R68, P4, R214, UR4, 0x5 ;  /* 0x00000004d6447c11 */ /* 0x000fe2000f8828ff */
[----:B------:R0:W5:Y:S01]  /*1260*/  LDG.E.U16 R64, desc[UR10][R4.64] ;  /* 0x0000000a04407981 */ /* 0x000162000c1e1500 */
[C---:B------:R-:W-:Y:S01]  /*1270*/  LOP3.LUT R59, R231.reuse, 0x8c, RZ, 0xfc, !PT ;  /* 0x0000008ce73b7812 */ /* 0x040fe200078efcff */
[----:B------:R-:W-:Y:S01]  /*1280*/  IMAD.WIDE.U32 R6, R0, 0x2, R6 ;  /* 0x0000000200067825 */ /* 0x000fe200078e0006 */
[C---:B------:R-:W-:Y:S01]  /*1290*/  LOP3.LUT R55, R231.reuse, 0xa4, RZ, 0xfc, !PT ;  /* 0x000000a4e7377812 */ /* 0x040fe200078efcff */
[----:B------:R1:W5:Y:S01]  /*12a0*/  LDG.E.U16 R67, desc[UR10][R12.64] ;  /* 0x0000000a0c437981 */ /* 0x000362000c1e1500 */
[----:B------:R-:W-:Y:S01]  /*12b0*/  LEA.HI.X R69, R52, UR5, RZ, 0x1, P4 ;  /* 0x0000000534457c11 */ /* 0x000fe2000a0f0cff */
[----:B------:R-:W-:Y:S01]  /*12c0*/  IMAD.WIDE.U32 R10, R0, 0x2, R10 ;  /* 0x00000002000a7825 */ /* 0x000fe200078e000a */
[C---:B------:R-:W-:Y:S01]  /*12d0*/  LOP3.LUT R58, R231.reuse, 0x94, RZ, 0xfc, !PT ;  /* 0x00000094e73a7812 */ /* 0x040fe200078efcff */
[----:B------:R2:W5:Y:S01]  /*12e0*/  LDG.E.U16 R65, desc[UR10][R6.64] ;  /* 0x0000000a06417981 */ /* 0x000562000c1e1500 */
[----:B------:R-:W-:Y:S01]  /*12f0*/  LOP3.LUT R57, R231, 0x9c, RZ, 0xfc, !PT ;  /* 0x0000009ce7397812 */ /* 0x000fe200078efcff */
[C---:B------:R-:W-:Y:S01]  /*1300*/  IMAD.SHL.U32 R52, R59.reuse, 0x10, RZ ;  /* 0x000000103b347824 */ /* 0x040fe200078e00ff */
[----:B0-----:R-:W-:Y:S01]  /*1310*/  LEA R4, P0, R59, UR4, 0x5 ;  /* 0x000000043b047c11 */ /* 0x001fe2000f8028ff */
[----:B------:R0:W5:Y:S01]  /*1320*/  LDG.E.U16 R66, desc[UR10][R10.64] ;  /* 0x0000000a0a427981 */ /* 0x000162000c1e1500 */
[C---:B------:R-:W-:Y:S01]  /*1330*/  LEA R54, P3, R55.reuse, UR4, 0x5 ;  /* 0x0000000437367c11 */ /* 0x040fe2000f8628ff */
[----:B-1----:R-:W-:Y:S01]  /*1340*/  IMAD.SHL.U32 R12, R55, 0x10, RZ ;  /* 0x00000010370c7824 */ /* 0x002fe200078e00ff */
[----:B------:R-:W-:-:S02]  /*1350*/  LOP3.LUT R56, R231, 0xac, RZ, 0xfc, !PT ;  /* 0x000000ace7387812 */ /* 0x000fc400078efcff */
[----:B------:R-:W-:Y:S01]  /*1360*/  LEA.HI.X R5, R52, UR5, RZ, 0x1, P0 ;  /* 0x0000000534057c11 */ /* 0x000fe200080f0cff */
[C---:B--2---:R-:W-:Y:S01]  /*1370*/  IMAD.SHL.U32 R7, R58.reuse, 0x10, RZ ;  /* 0x000000103a077824 */ /* 0x044fe200078e00ff */
[----:B------:R-:W-:Y:S01]  /*1380*/  LEA R6, P1, R58, UR4, 0x5 ;  /* 0x000000043a067c11 */ /* 0x000fe2000f8228ff */
[C---:B0-----:R-:W-:Y:S01]  /*1390*/  IMAD.SHL.U32 R11, R57.reuse, 0x10, RZ ;  /* 0x00000010390b7824 */ /* 0x041fe200078e00ff */
[----:B------:R-:W-:Y:S01]  /*13a0*/  LEA R10, P2, R57, UR4, 0x5 ;  /* 0x00000004390a7c11 */ /* 0x000fe2000f8428ff */
[----:B------:R-:W-:Y:S01]  /*13b0*/  IMAD.WIDE.U32 R68, R0, 0x2, R68 ;  /* 0x0000000200447825 */ /* 0x000fe200078e0044 */
[----:B------:R-:W-:Y:S02]  /*13c0*/  LEA.HI.X R55, R12, UR5, RZ, 0x1, P3 ;  /* 0x000000050c377c11 */ /* 0x000fe400098f0cff */
[----:B------:R-:W-:Y:S01]  /*13d0*/  SHF.L.U32 R13, R56, 0x4, RZ ;  /* 0x00000004380d7819 */ /* 0x000fe200000006ff */
[----:B------:R-:W-:Y:S01]  /*13e0*/  IMAD.WIDE.U32 R4, R0, 0x2, R4 ;  /* 0x0000000200047825 */ /* 0x000fe200078e0004 */
[----:B------:R-:W-:Y:S01]  /*13f0*/  LEA.HI.X R7, R7, UR5, RZ, 0x1, P1 ;  /* 0x0000000507077c11 */ /* 0x000fe200088f0cff */
[----:B------:R-:W2:Y:S01]  /*1400*/  LDG.E.U16 R68, desc[UR10][R68.64] ;  /* 0x0000000a44447981 */ /* 0x000ea2000c1e1500 */
[----:B------:R-:W-:-:S02]  /*1410*/  LEA R56, P4, R56, UR4, 0x5 ;  /* 0x0000000438387c11 */ /* 0x000fc4000f8828ff */
[----:B------:R-:W-:Y:S02]  /*1420*/  LEA.HI.X R11, R11, UR5, RZ, 0x1, P2 ;  /* 0x000000050b0b7c11 */ /* 0x000fe400090f0cff */
[C---:B------:R-:W-:Y:S01]  /*1430*/  LOP3.LUT R53, R231.reuse, 0xb4, RZ, 0xfc, !PT ;  /* 0x000000b4e7357812 */ /* 0x040fe200078efcff */
[C---:B------:R-:W-:Y:S01]  /*1440*/  IMAD.WIDE.U32 R54, R0.reuse, 0x2, R54 ;  /* 0x0000000200367825 */ /* 0x040fe200078e0036 */
[----:B------:R-:W-:Y:S02]  /*1450*/  LOP3.LUT R74, R231, 0xbc, RZ, 0xfc, !PT ;  /* 0x000000bce74a7812 */ /* 0x000fe400078efcff */
[----:B------:R-:W-:Y:S01]  /*1460*/  LEA.HI.X R57, R13, UR5, RZ, 0x1, P4 ;  /* 0x000000050d397c11 */ /* 0x000fe2000a0f0cff */
[C---:B------:R-:W-:Y:S01]  /*1470*/  IMAD.WIDE.U32 R6, R0.reuse, 0x2, R6 ;  /* 0x0000000200067825 */ /* 0x040fe200078e0006 */
[C---:B------:R-:W-:Y:S01]  /*1480*/  LOP3.LUT R58, R231.reuse, 0xd4, RZ, 0xfc, !PT ;  /* 0x000000d4e73a7812 */ /* 0x040fe200078efcff */
[----:B------:R0:W2:Y:S01]  /*1490*/  LDG.E.U16 R69, desc[UR10][R4.64] ;  /* 0x0000000a04457981 */ /* 0x0000a2000c1e1500 */
[----:B------:R-:W-:Y:S01]  /*14a0*/  LOP3.LUT R219, R231, 0xc4, RZ, 0xfc, !PT ;  /* 0x000000c4e7db7812 */ /* 0x000fe200078efcff */
[----:B------:R-:W-:Y:S01]  /*14b0*/  IMAD.WIDE.U32 R10, R0, 0x2, R10 ;  /* 0x00000002000a7825 */ /* 0x000fe200078e000a */
[C---:B------:R-:W-:Y:S01]  /*14c0*/  LEA R52, P0, R53.reuse, UR4, 0x5 ;  /* 0x0000000435347c11 */ /* 0x040fe2000f8028ff */
[----:B------:R1:W2:Y:S02]  /*14d0*/  LDG.E.U16 R72, desc[UR10][R54.64] ;  /* 0x0000000a36487981 */ /* 0x0002a4000c1e1500 */
[----:B------:R-:W-:Y:S01]  /*14e0*/  IMAD.SHL.U32 R13, R53, 0x10, RZ ;  /* 0x00000010350d7824 */ /* 0x000fe200078e00ff */
[C---:B------:R-:W-:Y:S01]  /*14f0*/  LEA R12, P1, R74.reuse, UR4, 0x5 ;  /* 0x000000044a0c7c11 */ /* 0x040fe2000f8228ff */
[----:B------:R1:W2:Y:S01]  /*1500*/  LDG.E.U16 R70, desc[UR10][R6.64] ;  /* 0x0000000a06467981 */ /* 0x0002a2000c1e1500 */
[----:B0-----:R-:W-:Y:S01]  /*1510*/  IMAD.SHL.U32 R5, R74, 0x10, RZ ;  /* 0x000000104a057824 */ /* 0x001fe200078e00ff */
[----:B------:R-:W-:-:S02]  /*1520*/  LEA R4, P4, R58, UR4, 0x5 ;  /* 0x000000043a047c11 */ /* 0x000fc4000f8828ff */
[----:B------:R0:W2:Y:S01]  /*1530*/  LDG.E.U16 R71, desc[UR10][R10.64] ;  /* 0x0000000a0a477981 */ /* 0x0000a2000c1e1500 */
[----:B-1----:R-:W-:Y:S01]  /*1540*/  SHF.L.U32 R55, R58, 0x4, RZ ;  /* 0x000000043a377819 */ /* 0x002fe200000006ff */
[----:B------:R-:W-:Y:S01]  /*1550*/  IMAD.WIDE.U32 R56, R0, 0x2, R56 ;  /* 0x0000000200387825 */ /* 0x000fe200078e0038 */
[----:B------:R-:W-:Y:S02]  /*1560*/  LEA.HI.X R53, R13, UR5, RZ, 0x1, P0 ;  /* 0x000000050d357c11 */ /* 0x000fe400080f0cff */
[----:B------:R-:W-:Y:S01]  /*1570*/  LEA.HI.X R13, R5, UR5, RZ, 0x1, P1 ;  /* 0x00000005050d7c11 */ /* 0x000fe200088f0cff */
[----:B------:R-:W-:Y:S01]  /*1580*/  IMAD.SHL.U32 R7, R219, 0x10, RZ ;  /* 0x00000010db077824 */ /* 0x000fe200078e00ff */
[----:B------:R-:W-:Y:S01]  /*1590*/  LEA.HI.X R5, R55, UR5, RZ, 0x1, P4 ;  /* 0x0000000537057c11 */ /* 0x000fe2000a0f0cff */
[----:B------:R1:W2:Y:S01]  /*15a0*/  LDG.E.U16 R73, desc[UR10][R56.64] ;  /* 0x0000000a38497981 */ /* 0x0002a2000c1e1500 */
[----:B0-----:R-:W-:Y:S02]  /*15b0*/  LEA R10, P2, R219, UR4, 0x5 ;  /* 0x00000004db0a7c11 */ /* 0x001fe4000f8428ff */
[----:B------:R-:W-:-:S02]  /*15c0*/  LOP3.LUT R59, R231, 0xcc, RZ, 0xfc, !PT ;  /* 0x000000cce73b7812 */ /* 0x000fc400078efcff */
[----:B------:R-:W-:Y:S01]  /*15d0*/  LEA.HI.X R11, R7, UR5, RZ, 0x1, P2 ;  /* 0x00000005070b7c11 */ /* 0x000fe200090f0cff */
[----:B------:R-:W-:Y:S01]  /*15e0*/  IMAD.WIDE.U32 R52, R0, 0x2, R52 ;  /* 0x0000000200347825 */ /* 0x000fe200078e0034 */
[----:B------:R-:W-:-:S03]  /*15f0*/  LOP3.LUT R227, R231, 0xdc, RZ, 0xfc, !PT ;  /* 0x000000dce7e37812 */ /* 0x000fc600078efcff */
[C---:B-1----:R-:W-:Y:S01]  /*1600*/  IMAD.WIDE.U32 R56, R0.reuse, 0x2, R4 ;  /* 0x0000000200387825 */ /* 0x042fe200078e0004 */
[----:B------:R-:W-:Y:S01]  /*1610*/  LEA R6, P3, R59, UR4, 0x5 ;  /* 0x000000043b067c11 */ /* 0x000fe2000f8628ff */
[----:B------:R-:W0:Y:S01]  /*1620*/  LDC.64 R4, c[0x0][0x218] ;  /* 0x00008600ff047b82 */ /* 0x000e220000000a00 */
[----:B------:R-:W-:Y:S01]  /*1630*/  LOP3.LUT R228, R231, 0xe4, RZ, 0xfc, !PT ;  /* 0x000000e4e7e47812 */ /* 0x000fe200078efcff */
[----:B------:R-:W-:Y:S01]  /*1640*/  IMAD.SHL.U32 R54, R59, 0x10, RZ ;  /* 0x000000103b367824 */ /* 0x000fe200078e00ff */
[----:B------:R-:W-:Y:S01]  /*1650*/  STL [R1+0x7c4], R237 ;  /* 0x0007c4ed01007387 */ /* 0x000fe20000100800 */
[C---:B------:R-:W-:Y:S01]  /*1660*/  IMAD.WIDE.U32 R10, R0.reuse, 0x2, R10 ;  /* 0x00000002000a7825 */ /* 0x040fe200078e000a */
[----:B------:R-:W-:Y:S02]  /*1670*/  LOP3.LUT R230, R231, 0xf4, RZ, 0xfc, !PT ;  /* 0x000000f4e7e67812 */ /* 0x000fe400078efcff */
[----:B------:R1:W2:Y:S01]  /*1680*/  LDG.E.U16 R74, desc[UR10][R52.64] ;  /* 0x0000000a344a7981 */ /* 0x0002a2000c1e1500 */
[----:B------:R-:W-:Y:S01]  /*1690*/  IMAD.WIDE.U32 R12, R0, 0x2, R12 ;  /* 0x00000002000c7825 */ /* 0x000fe200078e000c */
[----:B------:R-:W-:-:S02]  /*16a0*/  LEA.HI.X R7, R54, UR5, RZ, 0x1, P3 ;  /* 0x0000000536077c11 */ /* 0x000fc400098f0cff */
[----:B------:R-:W-:Y:S01]  /*16b0*/  STL [R1+0x7c8], R239 ;  /* 0x0007c8ef01007387 */ /* 0x000fe20000100800 */
[----:B------:R-:W-:-:S03]  /*16c0*/  LEA R54, P0, R227, UR4, 0x5 ;  /* 0x00000004e3367c11 */ /* 0x000fc6000f8028ff */
[----:B------:R1:W2:Y:S02]  /*16d0*/  LDG.E.U16 R76, desc[UR10][R10.64] ;  /* 0x0000000a0a4c7981 */ /* 0x0002a4000c1e1500 */
[----:B-1----:R-:W-:Y:S01]  /*16e0*/  IMAD.SHL.U32 R52, R227, 0x10, RZ ;  /* 0x00000010e3347824 */ /* 0x002fe200078e00ff */
[C---:B------:R-:W-:Y:S01]  /*16f0*/  LOP3.LUT R229, R231.reuse, 0xec, RZ, 0xfc, !PT ;  /* 0x000000ece7e57812 */ /* 0x040fe200078efcff */
[----:B------:R-:W-:Y:S01]  /*1700*/  STL [R1+0x7cc], R241 ;  /* 0x0007ccf101007387 */ /* 0x000fe20000100800 */
[----:B------:R-:W-:-:S03]  /*1710*/  LOP3.LUT R231, R231, 0xfc, RZ, 0xfc, !PT ;  /* 0x000000fce7e77812 */ /* 0x000fc600078efcff */
[----:B------:R1:W2:Y:S01]  /*1720*/  LDG.E.U16 R75, desc[UR10][R12.64] ;  /* 0x0000000a0c4b7981 */ /* 0x0002a2000c1e1500 */
[----:B------:R-:W-:-:S03]  /*1730*/  IMAD.SHL.U32 R10, R228, 0x10, RZ ;  /* 0x00000010e40a7824 */ /* 0x000fc600078e00ff */
[----:B------:R-:W-:Y:S01]  /*1740*/  STL [R1+0x7d0], R243 ;  /* 0x0007d0f301007387 */ /* 0x000fe20000100800 */
[----:B------:R-:W-:Y:S01]  /*1750*/  IMAD.SHL.U32 R11, R230, 0x10, RZ ;  /* 0x00000010e60b7824 */ /* 0x000fe200078e00ff */
[----:B------:R-:W-:Y:S02]  /*1760*/  LEA.HI.X R55, R52, UR5, RZ, 0x1, P0 ;  /* 0x0000000534377c11 */ /* 0x000fe400080f0cff */
[----:B------:R-:W-:Y:S01]  /*1770*/  STL [R1+0x7d4], R245 ;  /* 0x0007d4f501007387 */ /* 0x000fe20000100800 */
[----:B-1----:R-:W-:-:S03]  /*1780*/  LEA R12, P1, R228, UR4, 0x5 ;  /* 0x00000004e40c7c11 */ /* 0x002fc6000f8228ff */
[----:B------:R-:W-:Y:S01]  /*1790*/  STL [R1+0x7d8], R247 ;  /* 0x0007d8f701007387 */ /* 0x000fe20000100800 */
[----:B------:R-:W-:Y:S02]  /*17a0*/  LEA R52, P0, R230, UR4, 0x5 ;  /* 0x00000004e6347c11 */ /* 0x000fe4000f8028ff */
[----:B------:R-:W-:Y:S01]  /*17b0*/  LEA.HI.X R13, R10, UR5, RZ, 0x1, P1 ;  /* 0x000000050a0d7c11 */ /* 0x000fe200088f0cff */
[----:B------:R-:W-:Y:S01]  /*17c0*/  STL [R1+0x7dc], R225 ;  /* 0x0007dce101007387 */ /* 0x000fe20000100800 */
[C---:B------:R-:W-:Y:S02]  /*17d0*/  SHF.L.U32 R58, R231.reuse, 0x4, RZ ;  /* 0x00000004e73a7819 */ /* 0x040fe400000006ff */
[----:B------:R-:W-:Y:S01]  /*17e0*/  LEA R10, P1, R231, UR4, 0x5 ;  /* 0x00000004e70a7c11 */ /* 0x000fe2000f8228ff */
[----:B------:R-:W-:Y:S01]  /*17f0*/  STL [R1+0x7e0], R223 ;  /* 0x0007e0df01007387 */ /* 0x000fe20000100800 */
[----:B------:R-:W-:-:S03]  /*1800*/  IMAD.WIDE.U32 R6, R0, 0x2, R6 ;  /* 0x0000000200067825 */ /* 0x000fc600078e0006 */
[----:B------:R-:W-:Y:S01]  /*1810*/  STL [R1+0x7e4], R221 ;  /* 0x0007e4dd01007387 */ /* 0x000fe20000100800 */
[----:B------:R-:W-:-:S03]  /*1820*/  LEA.HI.X R53, R11, UR5, RZ, 0x1, P0 ;  /* 0x000000050b357c11 */ /* 0x000fc600080f0cff */
[----:B------:R-:W-:Y:S01]  /*1830*/  STL [R1+0x7e8], R217 ;  /* 0x0007e8d901007387 */ /* 0x000fe20000100800 */
[----:B------:R-:W-:-:S03]  /*1840*/  LEA.HI.X R11, R58, UR5, RZ, 0x1, P1 ;  /* 0x000000053a0b7c11 */ /* 0x000fc600088f0cff */
[----:B------:R-:W-:Y:S04]  /*1850*/  STL [R1+0x7ec], R215 ;  /* 0x0007ecd701007387 */ /* 0x000fe80000100800 */
[----:B------:R-:W-:Y:S04]  /*1860*/  STL [R1+0x7f0], R220 ;  /* 0x0007f0dc01007387 */ /* 0x000fe80000100800 */
[----:B------:R-:W-:Y:S04]  /*1870*/  STL [R1+0x7f4], R234 ;  /* 0x0007f4ea01007387 */ /* 0x000fe80000100800 */
[----:B------:R-:W-:Y:S01]  /*1880*/  STL [R1+0x7f8], R236 ;  /* 0x0007f8ec01007387 */ /* 0x000fe20000100800 */
[----:B------:R-:W-:-:S03]  /*1890*/  IMAD.WIDE.U32 R12, R0, 0x2, R12 ;  /* 0x00000002000c7825 */ /* 0x000fc600078e000c */
[----:B------:R-:W-:Y:S01]  /*18a0*/  STL [R1+0x7fc], R238 ;  /* 0x0007fcee01007387 */ /* 0x000fe20000100800 */
[----:B------:R-:W-:-:S03]  /*18b0*/  IMAD.WIDE.U32 R58, R0, 0x2, R10 ;  /* 0x00000002003a7825 */ /* 0x000fc600078e000a */
[----:B------:R-:W-:Y:S01]  /*18c0*/  STL [R1+0x800], R240 ;  /* 0x000800f001007387 */ /* 0x000fe20000100800 */
[----:B------:R-:W-:-:S03]  /*18d0*/  IMAD.SHL.U32 R213, R3, 0x8, RZ ;  /* 0x0000000803d57824 */ /* 0x000fc600078e00ff */
[----:B------:R1:W2:Y:S01]  /*18e0*/  LDG.E.U16 R77, desc[UR10][R6.64] ;  /* 0x0000000a064d7981 */ /* 0x0002a2000c1e1500 */
[----:B0-----:R-:W-:-:S03]  /*18f0*/  LEA R10, P0, R3, R4, 0x4 ;  /* 0x00000004030a7211 */ /* 0x001fc600078020ff */
[----:B------:R-:W-:Y:S04]  /*1900*/  STL [R1+0x804], R242 ;  /* 0x000804f201007387 */ /* 0x000fe80000100800 */
[----:B------:R-:W-:Y:S01]  /*1910*/  STL [R1+0x808], R244 ;  /* 0x000808f401007387 */ /* 0x000fe20000100800 */
[C---:B-1----:R-:W-:Y:S01]  /*1920*/  IMAD.SHL.U32 R7, R229.reuse, 0x10, RZ ;  /* 0x00000010e5077824 */ /* 0x042fe200078e00ff */
[----:B------:R-:W-:Y:S02]  /*1930*/  LEA R6, P2, R229, UR4, 0x5 ;  /* 0x00000004e5067c11 */ /* 0x000fe4000f8428ff */
[----:B------:R-:W-:Y:S01]  /*1940*/  STL [R1+0x80c], R246 ;  /* 0x00080cf601007387 */ /* 0x000fe20000100800 */
[----:B------:R-:W-:-:S03]  /*1950*/  LEA.HI.X R11, R213, R5, RZ, 0x1, P0 ;  /* 0x00000005d50b7211 */ /* 0x000fc600000f0cff */
[----:B------:R-:W-:Y:S01]  /*1960*/  STL [R1+0x810], R224 ;  /* 0x000810e001007387 */ /* 0x000fe20000100800 */
[----:B------:R-:W-:Y:S01]  /*1970*/  LEA.HI.X R7, R7, UR5, RZ, 0x1, P2 ;  /* 0x0000000507077c11 */ /* 0x000fe200090f0cff */
[----:B------:R-:W-:Y:S02]  /*1980*/  IMAD.SHL.U32 R211, R209, 0x100, RZ ;  /* 0x00000100d1d37824 */ /* 0x000fe400078e00ff */
[----:B------:R-:W-:Y:S04]  /*1990*/  STL [R1+0x814], R222 ;  /* 0x000814de01007387 */ /* 0x000fe80000100800 */
[----:B------:R-:W-:Y:S04]  /*19a0*/  STL [R1+0x818], R218 ;  /* 0x000818da01007387 */ /* 0x000fe80000100800 */
[----:B------:R-:W-:Y:S04]  /*19b0*/  STL [R1+0x81c], R216 ;  /* 0x00081cd801007387 */ /* 0x000fe80000100800 */
[----:B------:R0:W2:Y:S01]  /*19c0*/  LDG.E.U16 R79, desc[UR10][R12.64] ;  /* 0x0000000a0c4f7981 */ /* 0x0000a2000c1e1500 */
[----:B------:R-:W-:-:S03]  /*19d0*/  IMAD.SHL.U32 R212, R210, 0x100, RZ ;  /* 0x00000100d2d47824 */ /* 0x000fc600078e00ff */
[----:B------:R-:W-:Y:S04]  /*19e0*/  STL [R1+0x820], R214 ;  /* 0x000820d601007387 */ /* 0x000fe80000100800 */
[----:B------:R-:W-:Y:S01]  /*19f0*/  STL [R1+0x824], R219 ;  /* 0x000824db01007387 */ /* 0x000fe20000100800 */
[----:B0-----:R-:W-:-:S03]  /*1a00*/  LEA R12, P0, R209, R4, 0x9 ;  /* 0x00000004d10c7211 */ /* 0x001fc600078048ff */
[----:B------:R0:W2:Y:S01]  /*1a10*/  LDG.E.U16 R78, desc[UR10][R56.64] ;  /* 0x0000000a384e7981 */ /* 0x0000a2000c1e1500 */
[----:B------:R-:W-:-:S03]  /*1a20*/  LEA.HI.X R13, R211, R5, RZ, 0x1, P0 ;  /* 0x00000005d30d7211 */ /* 0x000fc600000f0cff */
[----:B------:R-:W-:Y:S04]  /*1a30*/  STL [R1+0x828], R227 ;  /* 0x000828e301007387 */ /* 0x000fe80000100800 */
[----:B------:R1:W-:Y:S01]  /*1a40*/  STL [R1+0x7b8], R228 ;  /* 0x0007b8e401007387 */ /* 0x0003e20000100800 */
[----:B0-----:R-:W-:Y:S01]  /*1a50*/  IMAD.WIDE.U32 R56, R0, 0x2, R54 ;  /* 0x0000000200387825 */ /* 0x001fe200078e0036 */
[----:B------:R-:W-:Y:S02]  /*1a60*/  LOP3.LUT R252, R8, 0x1f, RZ, 0xc0, !PT ;  /* 0x0000001f08fc7812 */ /* 0x000fe400078ec0ff */
[----:B------:R-:W2:Y:S01]  /*1a70*/  LDG.E.U16 R58, desc[UR10][R58.64] ;  /* 0x0000000a3a3a7981 */ /* 0x000ea2000c1e1500 */
[----:B------:R-:W-:Y:S01]  /*1a80*/  IMAD.WIDE.U32 R54, R0, 0x2, R6 ;  /* 0x0000000200367825 */ /* 0x000fe200078e0006 */
[----:B------:R-:W-:-:S02]  /*1a90*/  LEA R6, P1, R210, R4, 0x9 ;  /* 0x00000004d2067211 */ /* 0x000fc400078248ff */
[----:B------:R-:W2:Y:S01]  /*1aa0*/  LDG.E.U16 R56, desc[UR10][R56.64] ;  /* 0x0000000a38387981 */ /* 0x000ea2000c1e1500 */
[C---:B------:R-:W-:Y:S01]  /*1ab0*/  LEA R4, P0, R232.reuse, R4, 0x9 ;  /* 0x00000004e8047211 */ /* 0x040fe200078048ff */
[----:B-1----:R-:W-:Y:S01]  /*1ac0*/  IMAD.SHL.U32 R228, R232, 0x100, RZ ;  /* 0x00000100e8e47824 */ /* 0x002fe200078e00ff */
[-C--:B------:R-:W-:Y:S01]  /*1ad0*/  LEA.HI.X R7, R212, R5.reuse, RZ, 0x1, P1 ;  /* 0x00000005d4077211 */ /* 0x080fe200008f0cff */
[----:B------:R-:W-:Y:S01]  /*1ae0*/  IMAD.WIDE.U32 R52, R0, 0x2, R52 ;  /* 0x0000000200347825 */ /* 0x000fe200078e0034 */
[----:B------:R-:W2:Y:S02]  /*1af0*/  LDG.E.U16 R54, desc[UR10][R54.64] ;  /* 0x0000000a36367981 */ /* 0x000ea4000c1e1500 */
[----:B------:R-:W-:Y:S01]  /*1b00*/  LEA.HI.X R5, R228, R5, RZ, 0x1, P0 ;  /* 0x00000005e4057211 */ /* 0x000fe200000f0cff */
[C---:B------:R-:W-:Y:S02]  /*1b10*/  IMAD.WIDE.U32 R10, R252.reuse, 0x2, R10 ;  /* 0x00000002fc0a7825 */ /* 0x040fe400078e000a */
[----:B------:R-:W2:Y:S02]  /*1b20*/  LDG.E.U16 R52, desc[UR10][R52.64] ;  /* 0x0000000a34347981 */ /* 0x000ea4000c1e1500 */
[----:B------:R-:W-:-:S02]  /*1b30*/  IMAD.WIDE.U32 R12, R252, 0x2, R12 ;  /* 0x00000002fc0c7825 */ /* 0x000fc400078e000c */
[----:B------:R-:W2:Y:S02]  /*1b40*/  LDG.E.U16 R57, desc[UR10][R10.64+0x80] ;  /* 0x0000800a0a397981 */ /* 0x000ea4000c1e1500 */
[C---:B------:R-:W-:Y:S02]  /*1b50*/  IMAD.WIDE.U32 R6, R252.reuse, 0x2, R6 ;  /* 0x00000002fc067825 */ /* 0x040fe400078e0006 */
[----:B------:R-:W2:Y:S02]  /*1b60*/  LDG.E.U16 R55, desc[UR10][R10.64+0x40] ;  /* 0x0000400a0a377981 */ /* 0x000ea4000c1e1500 */
[----:B------:R-:W-:Y:S02]  /*1b70*/  IMAD.WIDE.U32 R4, R252, 0x2, R4 ;  /* 0x00000002fc047825 */ /* 0x000fe400078e0004 */
[----:B------:R-:W2:Y:S04]  /*1b80*/  LDG.E.U16 R53, desc[UR10][R10.64] ;  /* 0x0000000a0a357981 */ /* 0x000ea8000c1e1500 */
        /* <DEDUP_REMOVED lines=20> */
[----:B------:R0:W2:Y:S04]  /*1cd0*/  LDG.E.U16 R97, desc[UR10][R6.64+0x1c0] ;  /* 0x0001c00a06617981 */ /* 0x0000a8000c1e1500 */
[----:B------:R-:W2:Y:S04]  /*1ce0*/  LDG.E.U16 R98, desc[UR10][R4.64] ;  /* 0x0000000a04627981 */ /* 0x000ea8000c1e1500 */
[----:B------:R-:W2:Y:S04]  /*1cf0*/  LDG.E.U16 R12, desc[UR10][R4.64+0x40] ;  /* 0x0000400a040c7981 */ /* 0x000ea8000c1e1500 */
[----:B------:R-:W2:Y:S04]  /*1d00*/  LDG.E.U16 R13, desc[UR10][R4.64+0x80] ;  /* 0x0000800a040d7981 */ /* 0x000ea8000c1e1500 */
[----:B------:R-:W2:Y:S04]  /*1d10*/  LDG.E.U16 R99, desc[UR10][R4.64+0xc0] ;  /* 0x0000c00a04637981 */ /* 0x000ea8000c1e1500 */
[----:B------:R-:W2:Y:S04]  /*1d20*/  LDG.E.U16 R100, desc[UR10][R4.64+0x100] ;  /* 0x0001000a04647981 */ /* 0x000ea8000c1e1500 */
[----:B------:R-:W2:Y:S04]  /*1d30*/  LDG.E.U16 R101, desc[UR10][R4.64+0x140] ;  /* 0x0001400a04657981 */ /* 0x000ea8000c1e1500 */
[----:B------:R-:W2:Y:S04]  /*1d40*/  LDG.E.U16 R102, desc[UR10][R4.64+0x180] ;  /* 0x0001800a04667981 */ /* 0x000ea8000c1e1500 */
[----:B------:R1:W2:Y:S01]  /*1d50*/  LDG.E.U16 R103, desc[UR10][R4.64+0x1c0] ;  /* 0x0001c00a04677981 */ /* 0x0002a2000c1e1500 */
[----:B------:R-:W4:Y:S01]  /*1d60*/  S2UR UR8, SR_CgaCtaId ;  /* 0x00000000000879c3 */ /* 0x000f220000008800 */
[----:B0-----:R-:W-:Y:S01]  /*1d70*/  LEA R7, R3, R252, 0x1 ;  /* 0x000000fc03077211 */ /* 0x001fe200078e08ff */
[----:B------:R-:W-:Y:S01]  /*1d80*/  UMOV UR4, 0x400 ;  /* 0x0000040000047882 */ /* 0x000fe20000000000 */
[--C-:B------:R-:W-:Y:S01]  /*1d90*/  IMAD R6, R0, 0x2, R3.reuse ;  /* 0x0000000200067824 */ /* 0x100fe200078e0203 */
[----:B------:R-:W-:-:S02]  /*1da0*/  SHF.R.U32.HI R0, RZ, 0x1, R3 ;  /* 0x00000001ff007819 */ /* 0x000fc40000011603 */
[----:B------:R-:W-:Y:S02]  /*1db0*/  IMAD.SHL.U32 R7, R7, 0x2, RZ ;  /* 0x0000000207077824 */ /* 0x000fe400078e00ff */
[----:B-1----:R-:W-:-:S03]  /*1dc0*/  LOP3.LUT R5, R6, 0x10, RZ, 0x3c, !PT ;  /* 0x0000001006057812 */ /* 0x002fc600078e3cff */
[----:B------:R-:W-:Y:S01]  /*1dd0*/  LOP3.LUT R0, R7, R0, RZ, 0x3c, !PT ;  /* 0x0000000007007212 */ /* 0x000fe200078e3cff */
[----:B----4-:R-:W-:-:S09]  /*1de0*/  ULEA UR8, UR8, UR4, 0x18 ;  /* 0x0000000408087291 */ /* 0x010fd2000f8ec03f */
[----:B------:R-:W-:Y:S04]  /*1df0*/  STS.U16 [R6+UR8+0x100], R9 ;  /* 0x0001000906007988 */ /* 0x000fe80008000408 */
        /* <DEDUP_REMOVED lines=30> */
[----:B------:R-:W-:Y:S04]  /*1fe0*/  STS.U16 [R6+UR8], R2 ;  /* 0x0000000206007988 */ /* 0x000fe80008000408 */
[----:B------:R-:W-:Y:S04]  /*1ff0*/  STS.U16 [R5+UR8+0x80], R44 ;  /* 0x0000802c05007988 */ /* 0x000fe80008000408 */
[----:B------:R-:W-:Y:S04]  /*2000*/  STS.U16 [R5+UR8+0x180], R45 ;  /* 0x0001802d05007988 */ /* 0x000fe80008000408 */
[----:B------:R-:W-:Y:S04]  /*2010*/  STS.U16 [R5+UR8+0x280], R46 ;  /* 0x0002802e05007988 */ /* 0x000fe80008000408 */
[----:B------:R-:W-:Y:S04]  /*2020*/  STS.U16 [R5+UR8+0x380], R47 ;  /* 0x0003802f05007988 */ /* 0x000fe80008000408 */
[----:B------:R-:W-:Y:S04]  /*2030*/  STS.U16 [R5+UR8+0x480], R48 ;  /* 0x0004803005007988 */ /* 0x000fe80008000408 */
[----:B------:R-:W-:Y:S04]  /*2040*/  STS.U16 [R5+UR8+0x580], R49 ;  /* 0x0005803105007988 */ /* 0x000fe80008000408 */
[----:B---3--:R-:W-:Y:S04]  /*2050*/  STS.U16 [R5+UR8+0x680], R50 ;  /* 0x0006803205007988 */ /* 0x008fe80008000408 */
[----:B------:R-:W-:Y:S04]  /*2060*/  STS.U16 [R5+UR8+0x780], R51 ;  /* 0x0007803305007988 */ /* 0x000fe80008000408 */
[----:B------:R-:W-:Y:S04]  /*2070*/  STS.U16 [R5+UR8+0x880], R60 ;  /* 0x0008803c05007988 */ /* 0x000fe80008000408 */
[----:B------:R-:W-:Y:S04]  /*2080*/  STS.U16 [R5+UR8+0x980], R61 ;  /* 0x0009803d05007988 */ /* 0x000fe80008000408 */
[----:B------:R-:W-:Y:S04]  /*2090*/  STS.U16 [R5+UR8+0xa80], R62 ;  /* 0x000a803e05007988 */ /* 0x000fe80008000408 */
[----:B-----5:R-:W-:Y:S04]  /*20a0*/  STS.U16 [R5+UR8+0xb80], R63 ;  /* 0x000b803f05007988 */ /* 0x020fe80008000408 */
[----:B------:R-:W-:Y:S04]  /*20b0*/  STS.U16 [R5+UR8+0xc80], R64 ;  /* 0x000c804005007988 */ /* 0x000fe80008000408 */
[----:B------:R-:W-:Y:S04]  /*20c0*/  STS.U16 [R5+UR8+0xd80], R65 ;  /* 0x000d804105007988 */ /* 0x000fe80008000408 */
[----:B------:R-:W-:Y:S04]  /*20d0*/  STS.U16 [R5+UR8+0xe80], R66 ;  /* 0x000e804205007988 */ /* 0x000fe80008000408 */
[----:B------:R-:W-:Y:S04]  /*20e0*/  STS.U16 [R5+UR8+0xf80], R67 ;  /* 0x000f804305007988 */ /* 0x000fe80008000408 */
[----:B--2---:R-:W-:Y:S04]  /*20f0*/  STS.U16 [R5+UR8+0x1080], R68 ;  /* 0x0010804405007988 */ /* 0x004fe80008000408 */
        /* <DEDUP_REMOVED lines=46> */
[----:B------:R0:W-:Y:S01]  /*23e0*/  STS.U16 [R0+UR8+0x3e00], R103 ;  /* 0x003e006700007988 */ /* 0x0001e20008000408 */
[----:B------:R-:W-:Y:S01]  /*23f0*/  BAR.SYNC.DEFER_BLOCKING 0x0 ;  /* 0x0000000000007b1d */ /* 0x000fe20000010000 */
[----:B------:R-:W-:-:S04]  /*2400*/  UIADD3 UR4, UR8, 0x2000, URZ ;  /* 0x0000200008047890 */ /* 0x000fc8000fffe03f */
[----:B------:R-:W-:Y:S02]  /*2410*/  USHF.R.U32.HI UR5, URZ, 0x4, UR4 ;  /* 0x000000043f057899 */ /* 0x000fe40008011604 */
[----:B------:R-:W-:Y:S02]  /*2420*/  USHF.R.U32.HI UR4, URZ, 0x4, UR8 ;  /* 0x000000043f047899 */ /* 0x000fe40008011608 */
[----:B------:R-:W-:Y:S02]  /*2430*/  USGXT.U32 UR5, UR5, 0xe ;  /* 0x0000000e0505789a */ /* 0x000fe40008000000 */
[----:B------:R-:W-:Y:S02]  /*2440*/  USGXT.U32 UR4, UR4, 0xe ;  /* 0x0000000e0404789a */ /* 0x000fe40008000000 */
[----:B------:R-:W-:Y:S01]  /*2450*/  ULOP3.LUT UR6, UR5, 0x800000, URZ, 0xfc, !UPT ;  /* 0x0080000005067892 */ /* 0x000fe2000f8efc3f */
[----:B------:R-:W-:Y:S02]  /*2460*/  UMOV UR7, 0x40000040 ;  /* 0x4000004000077882 */ /* 0x000fe40000000000 */
[----:B------:R-:W-:Y:S01]  /*2470*/  UMOV UR5, 0xc0000010 ;  /* 0xc000001000057882 */ /* 0x000fe20000000000 */
[----:B0-----:R-:W-:-:S06]  /*2480*/  WARPGROUP.ARRIVE ;  /* 0x00000000000079c5 */ /* 0x001fcc0000000000 */
[----:B------:R-:W-:Y:S01]  /*2490*/  HGMMA.64x256x16.F32.BF16 R28, gdesc[UR4].tnspB, RZ, !UPT, gsb0 ;  /* 0x43e00000041c79f0 */ /* 0x000fe2000c0018ff */
[----:B------:R-:W-:Y:S04]  /*24a0*/  STL [R1+0x82c], R229 ;  /* 0x00082ce501007387 */ /* 0x000fe80000100800 */
[----:B------:R-:W-:Y:S04]  /*24b0*/  STL [R1+0x830], R230 ;  /* 0x000830e601007387 */ /* 0x000fe80000100800 */
[----:B------:R-:W-:Y:S04]  /*24c0*/  STL [R1+0x834], R231 ;  /* 0x000834e701007387 */ /* 0x000fe80000100800 */
[----:B------:R-:W-:Y:S04]  /*24d0*/  STL [R1+0x838], R209 ;  /* 0x000838d101007387 */ /* 0x000fe80000100800 */
[----:B------:R-:W-:Y:S04]  /*24e0*/  STL [R1+0x83c], R210 ;  /* 0x00083cd201007387 */ /* 0x000fe80000100800 */
[----:B------:R-:W-:Y:S04]  /*24f0*/  STL [R1+0x840], R211 ;  /* 0x000840d301007387 */ /* 0x000fe80000100800 */
[----:B------:R-:W-:Y:S04]  /*2500*/  STL [R1+0x844], R232 ;  /* 0x000844e801007387 */ /* 0x000fe80000100800 */
[----:B------:R-:W-:Y:S04]  /*2510*/  STL [R1+0x848], R212 ;  /* 0x000848d401007387 */ /* 0x000fe80000100800 */
[----:B------:R-:W-:Y:S01]  /*2520*/  STL [R1+0x84c], R228 ;  /* 0x00084ce401007387 */ /* 0x000fe20000100800 */
[----:B------:R-:W-:-:S03]  /*2530*/  UIADD3 UR9, UP0, UR4, 0x80, URZ ;  /* 0x0000008004097890 */ /* 0x000fc6000ff1e03f */
[----:B------:R-:W-:Y:S02]  /*2540*/  UMOV UR4, URZ ;  /* 0x0000003f00047c82 */ /* 0x000fe40008000000 */
[----:B------:R-:W-:-:S03]  /*2550*/  UIADD3.X UR5, UR4, -0x3ffffff0, URZ, UP0, !UPT ;  /* 0xc000001004057890 */ /* 0x000fc600087fe43f */
[----:B------:R-:W-:Y:S01]  /*2560*/  UMOV UR4, UR9 ;  /* 0x0000000900047c82 */ /* 0x000fe20008000000 */
[----:B------:R-:W-:Y:S02]  /*2570*/  WARPGROUP.DEPBAR.LE gsb0, 0x0 ;  /* 0x00008000000079c5 */ /* 0x000fe40000010000 */
[----:B------:R-:W-:Y:S04]  /*2580*/  STL [R1+0x2b0], R32 ;  /* 0x0002b02001007387 */ /* 0x000fe80000100800 */
[----:B------:R-:W-:Y:S04]  /*2590*/  STL [R1+0x2b8], R34 ;  /* 0x0002b82201007387 */ /* 0x000fe80000100800 */
[----:B------:R-:W-:Y:S04]  /*25a0*/  STL.64 [R1+0x2c0], R36 ;  /* 0x0002c02401007387 */ /* 0x000fe80000100a00 */
[----:B------:R-:W-:Y:S04]  /*25b0*/  STL [R1+0x2c8], R38 ;  /* 0x0002c82601007387 */ /* 0x000fe80000100800 */
[----:B------:R-:W-:Y:S04]  /*25c0*/  STL [R1+0x2d4], R41 ;  /* 0x0002d42901007387 */ /* 0x000fe80000100800 */
[----:B------:R-:W-:Y:S04]  /*25d0*/  STL [R1+0x2dc], R43 ;  /* 0x0002dc2b01007387 */ /* 0x000fe80000100800 */
[----:B------:R-:W-:Y:S04]  /*25e0*/  STL [R1+0x2f0], R48 ;  /* 0x0002f03001007387 */ /* 0x000fe80000100800 */
[----:B------:R-:W-:Y:S04]  /*25f0*/  STL [R1+0x2f8], R50 ;  /* 0x0002f83201007387 */ /* 0x000fe80000100800 */
[----:B------:R-:W-:Y:S04]  /*2600*/  STL [R1+0x300], R52 ;  /* 0x0003003401007387 */ /* 0x000fe80000100800 */
[----:B------:R-:W-:Y:S04]  /*2610*/  STL.64 [R1+0x320], R60 ;  /* 0x0003203c01007387 */ /* 0x000fe80000100a00 */
        /* <DEDUP_REMOVED lines=37> */
[----:B------:R-:W-:Y:S04]  /*2870*/  STL [R1+0x450], R136 ;  /* 0x0004508801007387 */ /* 0x000fe80000100800 */
[----:B------:R-:W-:Y:S04]  /*2880*/  STL [R1+0x458], R138 ;  /* 0x0004588a01007387 */ /* 0x000fe80000100800 */
[----:B------:R-:W-:Y:S04]  /*2890*/  STL.64 [R1+0x460], R140 ;  /* 0x0004608c01007387 */ /* 0x000fe80000100a00 */
[----:B------:R-:W-:Y:S04]  /*28a0*/  STL.64 [R1+0x468], R142 ;  /* 0x0004688e01007387 */ /* 0x000fe80000100a00 */
[----:B------:R-:W-:Y:S04]  /*28b0*/  STL.64 [R1+0x470], R144 ;  /* 0x0004709001007387 */ /* 0x000fe80000100a00 */
[----:B------:R-:W-:Y:S01]  /*28c0*/  STL.64 [R1+0x478], R146 ;  /* 0x0004789201007387 */ /* 0x000fe20000100a00 */
[----:B------:R-:W-:-:S03]  /*28d0*/  IMAD.MOV.U32 R24, RZ, RZ, R28 ;  /* 0x000000ffff187224 */ /* 0x000fc600078e001c */
[----:B------:R-:W-:Y:S01]  /*28e0*/  STL [R1+0x480], R148 ;  /* 0x0004809401007387 */ /* 0x000fe20000100800 */
[----:B------:R-:W-:Y:S01]  /*28f0*/  IMAD.MOV.U32 R5, RZ, RZ, R30 ;  /* 0x000000ffff057224 */ /* 0x000fe200078e001e */
[----:B------:R-:W-:Y:S02]  /*2900*/  MOV R6, R44 ;  /* 0x0000002c00067202 */ /* 0x000fe40000000f00 */
[----:B------:R-:W-:Y:S01]  /*2910*/  STL [R1+0x488], R150 ;  /* 0x0004889601007387 */ /* 0x000fe20000100800 */
[----:B------:R-:W-:Y:S01]  /*2920*/  IMAD.MOV.U32 R7, RZ, RZ, R46 ;  /* 0x000000ffff077224 */ /* 0x000fe200078e002e */
[----:B------:R-:W-:Y:S01]  /*2930*/  MOV R22, R56 ;  /* 0x0000003800167202 */ /* 0x000fe20000000f00 */
[----:B------:R-:W-:Y:S01]  /*2940*/  IMAD.MOV.U32 R208, RZ, RZ, R54 ;  /* 0x000000ffffd07224 */ /* 0x000fe200078e0036 */
[----:B------:R-:W-:Y:S01]  /*2950*/  STL [R1+0x490], R152 ;  /* 0x0004909801007387 */ /* 0x000fe20000100800 */
[----:B------:R-:W-:Y:S01]  /*2960*/  IMAD.MOV.U32 R20, RZ, RZ, R40 ;  /* 0x000000ffff147224 */ /* 0x000fe200078e0028 */
[----:B------:R-:W-:Y:S01]  /*2970*/  MOV R19, R47 ;  /* 0x0000002f00137202 */ /* 0x000fe20000000f00 */
[----:B------:R-:W-:Y:S01]  /*2980*/  IMAD.MOV.U32 R21, RZ, RZ, R42 ;  /* 0x000000ffff157224 */ /* 0x000fe200078e002a */
[----:B------:R-:W-:Y:S01]  /*2990*/  MOV R9, R39 ;  /* 0x0000002700097202 */ /* 0x000fe20000000f00 */
[----:B------:R-:W-:Y:S01]  /*29a0*/  IMAD.MOV.U32 R23, RZ, RZ, R58 ;  /* 0x000000ffff177224 */ /* 0x000fe200078e003a */
[----:B------:R-:W-:Y:S01]  /*29b0*/  MOV R237, R89 ;  /* 0x0000005900ed7202 */ /* 0x000fe20000000f00 */
[----:B------:R-:W-:Y:S01]  /*29c0*/  IMAD.MOV.U32 R16, RZ, RZ, R29 ;  /* 0x000000ffff107224 */ /* 0x000fe200078e001d */
[----:B------:R-:W-:Y:S01]  /*29d0*/  MOV R222, R151 ;  /* 0x0000009700de7202 */ /* 0x000fe20000000f00 */
[----:B------:R-:W-:Y:S01]  /*29e0*/  IMAD.MOV.U32 R17, RZ, RZ, R31 ;  /* 0x000000ffff117224 */ /* 0x000fe200078e001f */
[----:B------:R0:W-:Y:S01]  /*29f0*/  STL [R1+0x498], R154 ;  /* 0x0004989a01007387 */ /* 0x0001e20000100800 */
[----:B------:R-:W-:-:S02]  /*2a00*/  IMAD.MOV.U32 R18, RZ, RZ, R45 ;  /* 0x000000ffff127224 */ /* 0x000fc400078e002d */
[----:B------:R-:W-:Y:S02]  /*2a10*/  IMAD.MOV.U32 R12, RZ, RZ, R33 ;  /* 0x000000ffff0c7224 */ /* 0x000fe400078e0021 */
[----:B------:R-:W-:Y:S02]  /*2a20*/  IMAD.MOV.U32 R13, RZ, RZ, R35 ;  /* 0x000000ffff0d7224 */ /* 0x000fe400078e0023 */
[----:B------:R-:W-:Y:S02]  /*2a30*/  IMAD.MOV.U32 R14, RZ, RZ, R49 ;  /* 0x000000ffff0e7224 */ /* 0x000fe400078e0031 */
[----:B------:R-:W-:Y:S02]  /*2a40*/  IMAD.MOV.U32 R15, RZ, RZ, R51 ;  /* 0x000000ffff0f7224 */ /* 0x000fe400078e0033 */
[----:B------:R-:W-:Y:S02]  /*2a50*/  IMAD.MOV.U32 R10, RZ, RZ, R53 ;  /* 0x000000ffff0a7224 */ /* 0x000fe400078e0035 */
        /* <DEDUP_REMOVED lines=24> */
[----:B------:R-:W-:Y:S01]  /*2be0*/  UIADD3.64 UR12, UR4, 0x80, URZ ;  /* 0x00000080040c7897 */ /* 0x000fe2000fffe03f */
[----:B------:R-:W-:Y:S01]  /*2bf0*/  UMOV UR14, UR6 ;  /* 0x00000006000e7c82 */ /* 0x000fe20008000000 */
[----:B------:R-:W-:Y:S01]  /*2c00*/  UMOV UR15, UR7 ;  /* 0x00000007000f7c82 */ /* 0x000fe20008000000 */
[----:B------:R-:W-:-:S02]  /*2c10*/  WARPGROUP.DEPBAR.LE gsb0, 0x0 ;  /* 0x00008000000079c5 */ /* 0x000fc40000010000 */
        /* <DEDUP_REMOVED lines=43> */
[----:B------:R-:W-:Y:S01]  /*2ed0*/  STL.64 [R1+0x278], R114 ;  /* 0x0002787201007387 */ /* 0x000fe20000100a00 */
[----:B------:R-:W-:-:S03]  /*2ee0*/  MOV R207, R28 ;  /* 0x0000001c00cf7202 */ /* 0x000fc60000000f00 */
[----:B------:R-:W-:Y:S01]  /*2ef0*/  STL.64 [R1+0x280], R116 ;  /* 0x0002807401007387 */ /* 0x000fe20000100a00 */
[----:B------:R-:W-:Y:S01]  /*2f00*/  IMAD.MOV.U32 R206, RZ, RZ, R30 ;  /* 0x000000ffffce7224 */ /* 0x000fe200078e001e */
[----:B------:R-:W-:Y:S02]  /*2f10*/  MOV R202, R62 ;  /* 0x0000003e00ca7202 */ /* 0x000fe40000000f00 */
[----:B------:R-:W-:Y:S01]  /*2f20*/  STL.64 [R1+0x288], R118 ;  /* 0x0002887601007387 */ /* 0x000fe20000100a00 */
[----:B------:R-:W-:Y:S01]  /*2f30*/  IMAD.MOV.U32 R205, RZ, RZ, R44 ;  /* 0x000000ffffcd7224 */ /* 0x000fe200078e002c */
[----:B------:R-:W-:Y:S01]  /*2f40*/  MOV R240, R124 ;  /* 0x0000007c00f07202 */ /* 0x000fe20000000f00 */
[----:B------:R-:W-:Y:S01]  /*2f50*/  IMAD.MOV.U32 R204, RZ, RZ, R46 ;  /* 0x000000ffffcc7224 */ /* 0x000fe200078e002e */
[----:B------:R-:W-:Y:S01]  /*2f60*/  STL.64 [R1+0x290], R120 ;  /* 0x0002907801007387 */ /* 0x000fe20000100a00 */
        /* <DEDUP_REMOVED lines=9> */
[----:B------:R0:W-:Y:S01]  /*3000*/  STL.64 [R1+0x298], R122 ;  /* 0x0002987a01007387 */ /* 0x0001e20000100a00 */
        /* <DEDUP_REMOVED lines=24> */
[----:B------:R-:W-:Y:S03]  /*3190*/  HGMMA.64x256x16.F32.BF16 R24, gdesc[UR12].tnspB, RZ, !UPT, gsb0 ;  /* 0x43e000000c1879f0 */ /* 0x000fe6000c0018ff */
[----:B------:R-:W-:Y:S02]  /*31a0*/  WARPGROUP.DEPBAR.LE gsb0, 0x0 ;  /* 0x00008000000079c5 */ /* 0x000fe40000010000 */
[----:B------:R0:W-:Y:S04]  /*31b0*/  STL.64 [R1], R24 ;  /* 0x0000001801007387 */ /* 0x0001e80000100a00 */
        /* <DEDUP_REMOVED lines=39> */
[----:B------:R1:W-:Y:S04]  /*3430*/  STL [R1+0x120], R110 ;  /* 0x0001206e01007387 */ /* 0x0003e80000100800 */
[----:B0-----:R-:W2:Y:S01]  /*3440*/  LDL.LU R24, [R1+0x878] ;  /* 0x0008780001187983 */ /* 0x001ea20000300800 */
[----:B------:R-:W-:Y:S01]  /*3450*/  IMAD.SHL.U32 R2, R8, 0x20, RZ ;  /* 0x0000002008027824 */ /* 0x000fe200078e00ff */
[----:B------:R-:W-:-:S02]  /*3460*/  SHF.R.S32.HI R4, RZ, 0x2, R8 ;  /* 0x00000002ff047819 */ /* 0x000fc40000011408 */
[----:B------:R-:W-:Y:S02]  /*3470*/  SHF.L.U32 R0, R8, 0x4, RZ ;  /* 0x0000000408007819 */ /* 0x000fe400000006ff */
[----:B------:R-:W-:Y:S02]  /*3480*/  LOP3.LUT R2, R2, 0x60, RZ, 0xc0, !PT ;  /* 0x0000006002027812 */ /* 0x000fe400078ec0ff */
[----:B------:R-:W-:Y:S02]  /*3490*/  SGXT R4, R4, 0x1 ;  /* 0x000000010404781a */ /* 0x000fe40000000200 */
[----:B------:R-:W-:Y:S01]  /*34a0*/  LOP3.LUT R2, R2, 0x780, R0, 0xf8, !PT ;  /* 0x0000078002027812 */ /* 0x000fe200078ef800 */
[----:B------:R-:W-:Y:S01]  /*34b0*/  UIADD3.64 UR4, UR4, 0x100, URZ ;  /* 0x0000010004047897 */ /* 0x000fe2000fffe03f */
[----:B------:R-:W-:Y:S01]  /*34c0*/  IMAD.MOV.U32 R252, RZ, RZ, R152 ;  /* 0x000000fffffc7224 */ /* 0x000fe200078e0098 */
[----:B------:R-:W-:Y:S01]  /*34d0*/  MOV R213, R154 ;  /* 0x0000009a00d57202 */ /* 0x000fe20000000f00 */
[----:B------:R-:W-:Y:S01]  /*34e0*/  IMAD.MOV.U32 R156, RZ, RZ, R155 ;  /* 0x000000ffff9c7224 */ /* 0x000fe200078e009b */
[----:B------:R-:W-:Y:S01]  /*34f0*/  MOV R157, R153 ;  /* 0x00000099009d7202 */ /* 0x000fe20000000f00 */
[----:B------:R-:W-:Y:S01]  /*3500*/  IMAD.MOV.U32 R235, RZ, RZ, R53 ;  /* 0x000000ffffeb7224 */ /* 0x000fe200078e0035 */
[----:B------:R-:W-:Y:S01]  /*3510*/  LOP3.LUT R2, R2, 0x2010, R4, 0xf8, !PT ;  /* 0x0000201002027812 */ /* 0x000fe200078ef804 */
        /* <DEDUP_REMOVED lines=56> */
[----:B--2---:R-:W-:Y:S02]  /*38a0*/  IMAD.MOV.U32 R4, RZ, RZ, R24 ;  /* 0x000000ffff047224 */ /* 0x004fe400078e0018 */
[----:B-1----:R-:W-:-:S06]  /*38b0*/  WARPGROUP.ARRIVE ;  /* 0x00000000000079c5 */ /* 0x002fcc0000000000 */
[----:B------:R-:W-:Y:S03]  /*38c0*/  HGMMA.64x256x16.F32.BF16 R24, gdesc[UR4].tnspB, RZ, !UPT, gsb0 ;  /* 0x43e00000041879f0 */ /* 0x000fe6000c0018ff */
[----:B------:R-:W-:Y:S02]  /*38d0*/  WARPGROUP.DEPBAR.LE gsb0, 0x0 ;  /* 0x00008000000079c5 */ /* 0x000fe40000010000 */
[----:B------:R-:W-:Y:S06]  /*38e0*/  BAR.SYNC.DEFER_BLOCKING 0x0 ;  /* 0x0000000000007b1d */ /* 0x000fec0000010000 */
[----:B------:R0:W-:Y:S04]  /*38f0*/  STS.128 [R2+UR8], R4 ;  /* 0x0000000402007988 */ /* 0x0001e80008000c08 */
[----:B0-----:R-:W2:Y:S04]  /*3900*/  LDL.LU R4, [R1+0x2b0] ;  /* 0x0002b00001047983 */ /* 0x001ea80000300800 */
[----:B------:R-:W2:Y:S04]  /*3910*/  LDL.LU R5, [R1+0x2b8] ;  /* 0x0002b80001057983 */ /* 0x000ea80000300800 */
[----:B------:R-:W2:Y:S04]  /*3920*/  LDL.LU R6, [R1+0x2f0] ;  /* 0x0002f00001067983 */ /* 0x000ea80000300800 */
[----:B------:R-:W2:Y:S04]  /*3930*/  LDL.LU R7, [R1+0x2f8] ;  /* 0x0002f80001077983 */ /* 0x000ea80000300800 */
[----:B--2---:R0:W-:Y:S02]  /*3940*/  STS.128 [R2+UR8+0x800], R4 ;  /* 0x0008000402007988 */ /* 0x0041e40008000c08 */
[----:B0-----:R-:W-:-:S05]  /*3950*/  IMAD.SHL.U32 R4, R8, 0x100, RZ ;  /* 0x0000010008047824 */ /* 0x001fca00078e00ff */
[----:B------:R-:W-:-:S04]  /*3960*/  LOP3.LUT R4, R4, 0x1800, RZ, 0xc0, !PT ;  /* 0x0000180004047812 */ /* 0x000fc800078ec0ff */
[----:B------:R-:W-:Y:S02]  /*3970*/  LOP3.LUT R0, R4, 0x70, R0, 0xf8, !PT ;  /* 0x0000007004007812 */ /* 0x000fe400078ef800 */
[----:B------:R-:W-:-:S04]  /*3980*/  SHF.R.S32.HI R4, RZ, 0x5, R8 ;  /* 0x00000005ff047819 */ /* 0x000fc80000011408 */
[----:B------:R-:W-:-:S04]  /*3990*/  SGXT R4, R4, 0x1 ;  /* 0x000000010404781a */ /* 0x000fc80000000200 */
[----:B------:R-:W-:Y:S02]  /*39a0*/  LOP3.LUT R0, R0, 0x2010, R4, 0x78, !PT ;  /* 0x0000201000007812 */ /* 0x000fe400078e7804 */
[----:B------:R-:W2:Y:S04]  /*39b0*/  LDL.LU R4, [R1+0x2c0] ;  /* 0x0002c00001047983 */ /* 0x000ea80000300800 */
[----:B------:R-:W2:Y:S04]  /*39c0*/  LDL.LU R5, [R1+0x2c8] ;  /* 0x0002c80001057983 */ /* 0x000ea80000300800 */
[----:B------:R-:W2:Y:S01]  /*39d0*/  LDL.LU R6, [R1+0x300] ;  /* 0x0003000001067983 */ /* 0x000ea20000300800 */
[----:B------:R-:W-:-:S02]  /*39e0*/  IMAD.SHL.U32 R8, R8, 0x2, RZ ;  /* 0x0000000208087824 */ /* 0x000fc400078e00ff */
[----:B------:R-:W-:-:S03]  /*39f0*/  IMAD.MOV.U32 R7, RZ, RZ, R208 ;  /* 0x000000ffff077224 */ /* 0x000fc600078e00d0 */
[----:B------:R-:W-:-:S04]  /*3a00*/  LOP3.LUT R8, R8, 0x80, RZ, 0xc0, !PT ;  /* 0x0000008008087812 */ /* 0x000fc800078ec0ff */
[----:B------:R-:W-:Y:S02]  /*3a10*/  IADD3 R0, R0, UR8, R8 ;  /* 0x0000000800007c10 */ /* 0x000fe4000fffe008 */
[----:B------:R-:W3:Y:S04]  /*3a20*/  LDL.LU R8, [R1+0x2c4] ;  /* 0x0002c40001087983 */ /* 0x000ee80000300800 */
[----:B--2---:R0:W-:Y:S04]  /*3a30*/  STS.128 [R2+UR8+0x1000], R4 ;  /* 0x0010000402007988 */ /* 0x0041e80008000c08 */
[----:B0-----:R-:W2:Y:S04]  /*3a40*/  LDL.LU R4, [R1+0x2d4] ;  /* 0x0002d40001047983 */ /* 0x001ea80000300800 */
[----:B------:R-:W2:Y:S01]  /*3a50*/  LDL.LU R5, [R1+0x2dc] ;  /* 0x0002dc0001057983 */ /* 0x000ea20000300800 */
[----:B------:R-:W-:Y:S01]  /*3a60*/  LOP3.LUT R208, R2, 0x10, RZ, 0x3c, !PT ;  /* 0x0000001002d07812 */ /* 0x000fe200078e3cff */
[----:B------:R-:W-:Y:S01]  /*3a70*/  IMAD.MOV.U32 R7, RZ, RZ, R239 ;  /* 0x000000ffff077224 */ /* 0x000fe200078e00ef */
[----:B------:R-:W-:Y:S01]  /*3a80*/  MOV R6, R241 ;  /* 0x000000f100067202 */ /* 0x000fe20000000f00 */
[----:B------:R-:W-:Y:S04]  /*3a90*/  STS.128 [R2+UR8+0x1800], R20 ;  /* 0x0018001402007988 */ /* 0x000fe80008000c08 */
[----:B------:R-:W-:Y:S04]  /*3aa0*/  STS.128 [R208+UR8], R16 ;  /* 0x00000010d0007988 */ /* 0x000fe80008000c08 */
[----:B------:R-:W-:Y:S04]  /*3ab0*/  STS.128 [R208+UR8+0x800], R12 ;  /* 0x0008000cd0007988 */ /* 0x000fe80008000c08 */
[----:B---3--:R-:W-:Y:S04]  /*3ac0*/  STS.128 [R208+UR8+0x1000], R8 ;  /* 0x00100008d0007988 */ /* 0x008fe80008000c08 */
[----:B--2---:R-:W-:Y:S01]  /*3ad0*/  STS.128 [R208+UR8+0x1800], R4 ;  /* 0x00180004d0007988 */ /* 0x004fe20008000c08 */
[----:B------:R-:W-:Y:S06]  /*3ae0*/  BAR.SYNC.DEFER_BLOCKING 0x0 ;  /* 0x0000000000007b1d */ /* 0x000fec0000010000 */
[----:B------:R-:W0:Y:S04]  /*3af0*/  LDS.128 R4, [R0+0x100] ;  /* 0x0001000000047984 */ /* 0x000e280000000c00 */
[----:B------:R-:W1:Y:S04]  /*3b00*/  LDS.128 R16, [R0+0x200] ;  /* 0x0002000000107984 */ /* 0x000e680000000c00 */
[----:B------:R-:W2:Y:S04]  /*3b10*/  LDS.128 R12, [R0+0x300] ;  /* 0x00030000000c7984 */ /* 0x000ea80000000c00 */
[----:B0-----:R-:W-:Y:S01]  /*3b20*/  STL [R1+0x6d4], R5 ;  /* 0x0006d40501007387 */ /* 0x001fe20000100800 */
[----:B------:R-:W-:-:S02]  /*3b30*/  IMAD.MOV.U32 R241, RZ, RZ, R4 ;  /* 0x000000fffff17224 */ /* 0x000fc400078e0004 */
[----:B------:R-:W-:Y:S01]  /*3b40*/  IMAD.MOV.U32 R239, RZ, RZ, R6 ;  /* 0x000000ffffef7224 */ /* 0x000fe200078e0006 */
[----:B------:R-:W-:Y:S04]  /*3b50*/  STL [R1+0x6dc], R7 ;  /* 0x0006dc0701007387 */ /* 0x000fe80000100800 */
[----:B------:R-:W0:Y:S04]  /*3b60*/  LDS.128 R4, [R0+0x400] ;  /* 0x0004000000047984 */ /* 0x000e280000000c00 */
[----:B-1----:R-:W-:Y:S04]  /*3b70*/  STL.64 [R1+0x6c0], R16 ;  /* 0x0006c01001007387 */ /* 0x002fe80000100a00 */
[----:B------:R-:W-:Y:S04]  /*3b80*/  STL.64 [R1+0x6c8], R18 ;  /* 0x0006c81201007387 */ /* 0x000fe80000100a00 */
[----:B------:R-:W1:Y:S04]  /*3b90*/  LDS.128 R16, [R0+0x500] ;  /* 0x0005000000107984 */ /* 0x000e680000000c00 */
[----:B--2---:R-:W-:Y:S04]  /*3ba0*/  STL.64 [R1+0x6b0], R12 ;  /* 0x0006b00c01007387 */ /* 0x004fe80000100a00 */
[----:B------:R-:W-:Y:S04]  /*3bb0*/  STL.64 [R1+0x6b8], R14 ;  /* 0x0006b80e01007387 */ /* 0x000fe80000100a00 */
[----:B------:R-:W2:Y:S04]  /*3bc0*/  LDS.128 R12, [R0+0x600] ;  /* 0x00060000000c7984 */ /* 0x000ea80000000c00 */
[----:B0-----:R-:W-:Y:S04]  /*3bd0*/  STL.64 [R1+0x6a0], R4 ;  /* 0x0006a00401007387 */ /* 0x001fe80000100a00 */
[----:B------:R-:W-:Y:S04]  /*3be0*/  STL.64 [R1+0x6a8], R6 ;  /* 0x0006a80601007387 */ /* 0x000fe80000100a00 */
[----:B------:R-:W0:Y:S04]  /*3bf0*/  LDS.128 R4, [R0+0x700] ;  /* 0x0007000000047984 */ /* 0x000e280000000c00 */
[----:B-1----:R-:W-:Y:S04]  /*3c00*/  STL.64 [R1+0x690], R16 ;  /* 0x0006901001007387 */ /* 0x002fe80000100a00 */
[----:B------:R-:W-:Y:S04]  /*3c10*/  STL.64 [R1+0x698], R18 ;  /* 0x0006981201007387 */ /* 0x000fe80000100a00 */
[----:B--2---:R-:W-:Y:S04]  /*3c20*/  STL.64 [R1+0x680], R12 ;  /* 0x0006800c01007387 */ /* 0x004fe80000100a00 */
[----:B------:R-:W-:Y:S04]  /*3c30*/  STL.64 [R1+0x688], R14 ;  /* 0x0006880e01007387 */ /* 0x000fe80000100a00 */
[----:B0-----:R0:W-:Y:S04]  /*3c40*/  STL.64 [R1+0x670], R4 ;  /* 0x0006700401007387 */ /* 0x0011e80000100a00 */
[----:B------:R1:W-:Y:S04]  /*3c50*/  STL.64 [R1+0x678], R6 ;  /* 0x0006780601007387 */ /* 0x0003e80000100a00 */
[----:B0-----:R-:W2:Y:S04]  /*3c60*/  LDL.LU R4, [R1+0x138] ;  /* 0x0001380001047983 */ /* 0x001ea80000300800 */
[----:B------:R-:W2:Y:S04]  /*3c70*/  LDL.LU R5, [R1+0x140] ;  /* 0x0001400001057983 */ /* 0x000ea80000300800 */
[----:B-1----:R-:W2:Y:S04]  /*3c80*/  LDL.LU R6, [R1+0x178] ;  /* 0x0001780001067983 */ /* 0x002ea80000300800 */
[----:B------:R-:W2:Y:S01]  /*3c90*/  LDL.LU R7, [R1+0x180] ;  /* 0x0001800001077983 */ /* 0x000ea20000300800 */
[----:B------:R-:W-:Y:S01]  /*3ca0*/  IMAD.MOV.U32 R8, RZ, RZ, R207 ;  /* 0x000000ffff087224 */ /* 0x000fe200078e00cf */
[----:B------:R-:W-:Y:S01]  /*3cb0*/  MOV R11, R204 ;  /* 0x000000cc000b7202 */ /* 0x000fe20000000f00 */
[----:B------:R-:W-:-:S02]  /*3cc0*/  IMAD.MOV.U32 R9, RZ, RZ, R206 ;  /* 0x000000ffff097224 */ /* 0x000fc400078e00ce */
[----:B------:R-:W-:Y:S02]  /*3cd0*/  IMAD.MOV.U32 R10, RZ, RZ, R205 ;  /* 0x000000ffff0a7224 */ /* 0x000fe400078e00cd */
[----:B------:R-:W-:Y:S01]  /*3ce0*/  LDS.128 R204, [R0] ;  /* 0x0000000000cc7984 */ /* 0x000fe20000000c00 */
[----:B------:R-:W-:Y:S06]  /*3cf0*/  BAR.SYNC.DEFER_BLOCKING 0x0 ;  /* 0x0000000000007b1d */ /* 0x000fec0000010000 */
[----:B--2---:R0:W-:Y:S04]  /*3d00*/  STS.128 [R2+UR8+0x800], R4 ;  /* 0x0008000402007988 */ /* 0x0041e80008000c08 */
[----:B0-----:R-:W2:Y:S04]  /*3d10*/  LDL.LU R4, [R1+0x148] ;  /* 0x0001480001047983 */ /* 0x001ea80000300800 */
[----:B------:R-:W2:Y:S04]  /*3d20*/  LDL.LU R5, [R1+0x150] ;  /* 0x0001500001057983 */ /* 0x000ea80000300800 */
[----:B------:R-:W2:Y:S04]  /*3d30*/  LDL.LU R6, [R1+0x188] ;  /* 0x0001880001067983 */ /* 0x000ea80000300800 */
[----:B------:R-:W2:Y:S04]  /*3d40*/  LDL.LU R7, [R1+0x190] ;  /* 0x0001900001077983 */ /* 0x000ea80000300800 */
[----:B------:R-:W3:Y:S04]  /*3d50*/  LDL.LU R20, [R1+0x158] ;  /* 0x0001580001147983 */ /* 0x000ee80000300800 */
[----:B------:R-:W3:Y:S04]  /*3d60*/  LDL.LU R21, [R1+0x160] ;  /* 0x0001600001157983 */ /* 0x000ee80000300800 */
[----:B------:R-:W3:Y:S04]  /*3d70*/  LDL.LU R22, [R1+0x198] ;  /* 0x0001980001167983 */ /* 0x000ee80000300800 */
[----:B------:R-:W3:Y:S04]  /*3d80*/  LDL.LU R23, [R1+0x1a0] ;  /* 0x0001a00001177983 */ /* 0x000ee80000300800 */
[----:B------:R-:W4:Y:S04]  /*3d90*/  LDL.LU R16, [R1+0x12c] ;  /* 0x00012c0001107983 */ /* 0x000f280000300800 */
[----:B------:R-:W4:Y:S04]  /*3da0*/  LDL.LU R17, [R1+0x134] ;  /* 0x0001340001117983 */ /* 0x000f280000300800 */
[----:B------:R-:W4:Y:S04]  /*3db0*/  LDL.LU R18, [R1+0x16c] ;  /* 0x00016c0001127983 */ /* 0x000f280000300800 */
[----:B------:R-:W4:Y:S04]  /*3dc0*/  LDL.LU R19, [R1+0x174] ;  /* 0x0001740001137983 */ /* 0x000f280000300800 */
[----:B------:R-:W5:Y:S04]  /*3dd0*/  LDL.LU R12, [R1+0x13c] ;  /* 0x00013c00010c7983 */ /* 0x000f680000300800 */
[----:B------:R-:W5:Y:S04]  /*3de0*/  LDL.LU R13, [R1+0x144] ;  /* 0x00014400010d7983 */ /* 0x000f680000300800 */
[----:B------:R-:W5:Y:S04]  /*3df0*/  LDL.LU R14, [R1+0x17c] ;  /* 0x00017c00010e7983 */ /* 0x000f680000300800 */
[----:B------:R0:W-:Y:S04]  /*3e00*/  STS.128 [R2+UR8], R8 ;  /* 0x0000000802007988 */ /* 0x0001e80008000c08 */
[----:B------:R-:W5:Y:S04]  /*3e10*/  LDL.LU R15, [R1+0x184] ;  /* 0x00018400010f7983 */ /* 0x000f680000300800 */
[----:B0-----:R-:W5:Y:S04]  /*3e20*/  LDL.LU R8, [R1+0x14c] ;  /* 0x00014c0001087983 */ /* 0x001f680000300800 */
[----:B------:R-:W5:Y:S04]  /*3e30*/  LDL.LU R9, [R1+0x154] ;  /* 0x0001540001097983 */ /* 0x000f680000300800 */
[----:B------:R-:W5:Y:S04]  /*3e40*/  LDL.LU R10, [R1+0x18c] ;  /* 0x00018c00010a7983 */ /* 0x000f680000300800 */
[----:B------:R-:W5:Y:S04]  /*3e50*/  LDL.LU R11, [R1+0x194] ;  /* 0x00019400010b7983 */ /* 0x000f680000300800 */
[----:B--2---:R0:W-:Y:S04]  /*3e60*/  STS.128 [R2+UR8+0x1000], R4 ;  /* 0x0010000402007988 */ /* 0x0041e80008000c08 */
[----:B0-----:R-:W2:Y:S04]  /*3e70*/  LDL.LU R4, [R1+0x15c] ;  /* 0x00015c0001047983 */ /* 0x001ea80000300800 */
[----:B------:R-:W2:Y:S04]  /*3e80*/  LDL.LU R5, [R1+0x164] ;  /* 0x0001640001057983 */ /* 0x000ea80000300800 */
[----:B------:R-:W2:Y:S04]  /*3e90*/  LDL.LU R6, [R1+0x19c] ;  /* 0x00019c0001067983 */ /* 0x000ea80000300800 */
[----:B------:R-:W2:Y:S04]  /*3ea0*/  LDL.LU R7, [R1+0x1a4] ;  /* 0x0001a40001077983 */ /* 0x000ea80000300800 */
[----:B---3--:R-:W-:Y:S04]  /*3eb0*/  STS.128 [R2+UR8+0x1800], R20 ;  /* 0x0018001402007988 */ /* 0x008fe80008000c08 */
[----:B----4-:R-:W-:Y:S04]  /*3ec0*/  STS.128 [R208+UR8], R16 ;  /* 0x00000010d0007988 */ /* 0x010fe80008000c08 */
[----:B-----5:R-:W-:Y:S04]  /*3ed0*/  STS.128 [R208+UR8+0x800], R12 ;  /* 0x0008000cd0007988 */ /* 0x020fe80008000c08 */
[----:B------:R0:W-:Y:S04]  /*3ee0*/  STS.128 [R208+UR8+0x1000], R8 ;  /* 0x00100008d0007988 */ /* 0x0001e80008000c08 */
[----:B0-----:R-:W3:Y:S04]  /*3ef0*/  LDL.LU R8, [R1] ;  /* 0x0000000001087983 */ /* 0x001ee80000300800 */
[----:B------:R-:W3:Y:S04]  /*3f00*/  LDL.LU R9, [R1+0x8] ;  /* 0x0000080001097983 */ /* 0x000ee80000300800 */
[----:B------:R-:W3:Y:S04]  /*3f10*/  LDL.LU R10, [R1+0x40] ;  /* 0x00004000010a7983 */ /* 0x000ee80000300800 */
[----:B------:R-:W3:Y:S04]  /*3f20*/  LDL.LU R11, [R1+0x48] ;  /* 0x00004800010b7983 */ /* 0x000ee80000300800 */
[----:B--2---:R-:W-:Y:S01]  /*3f30*/  STS.128 [R208+UR8+0x1800], R4 ;  /* 0x00180004d0007988 */ /* 0x004fe20008000c08 */
[----:B------:R-:W-:Y:S06]  /*3f40*/  BAR.SYNC.DEFER_BLOCKING 0x0 ;  /* 0x0000000000007b1d */ /* 0x000fec0000010000 */
[----:B------:R-:W0:Y:S04]  /*3f50*/  LDS.128 R12, [R0] ;  /* 0x00000000000c7984 */ /* 0x000e280000000c00 */
[----:B------:R-:W1:Y:S04]  /*3f60*/  LDS.128 R4, [R0+0x100] ;  /* 0x0001000000047984 */ /* 0x000e680000000c00 */
[----:B------:R-:W2:Y:S04]  /*3f70*/  LDS.128 R16, [R0+0x200] ;  /* 0x0002000000107984 */ /* 0x000ea80000000c00 */
[----:B0-----:R-:W-:Y:S04]  /*3f80*/  STL.64 [R1+0x620], R12 ;  /* 0x0006200c01007387 */ /* 0x001fe80000100a00 */
[----:B------:R-:W-:Y:S04]  /*3f90*/  STL.64 [R1+0x628], R14 ;  /* 0x0006280e01007387 */ /* 0x000fe80000100a00 */
        /* <DEDUP_REMOVED lines=14> */
[----:B------:R-:W-:Y:S01]  /*4080*/  STL.64 [R1+0x658], R18 ;  /* 0x0006581201007387 */ /* 0x000fe20000100a00 */
[----:B------:R-:W-:Y:S06]  /*4090*/  BAR.SYNC.DEFER_BLOCKING 0x0 ;  /* 0x0000000000007b1d */ /* 0x000fec0000010000 */
[----:B0-----:R-:W-:Y:S04]  /*40a0*/  STL.64 [R1+0x640], R12 ;  /* 0x0006400c01007387 */ /* 0x001fe80000100a00 */
[----:B------:R-:W-:Y:S04]  /*40b0*/  STL.64 [R1+0x648], R14 ;  /* 0x0006480e01007387 */ /* 0x000fe80000100a00 */
[----:B-1----:R0:W-:Y:S04]  /*40c0*/  STL.64 [R1+0x630], R4 ;  /* 0x0006300401007387 */ /* 0x0021e80000100a00 */
[----:B------:R1:W-:Y:S04]  /*40d0*/  STL.64 [R1+0x638], R6 ;  /* 0x0006380601007387 */ /* 0x0003e80000100a00 */
[----:B0-----:R-:W2:Y:S04]  /*40e0*/  LDL.LU R4, [R1+0x10] ;  /* 0x0000100001047983 */ /* 0x001ea80000300800 */
[----:B------:R-:W2:Y:S04]  /*40f0*/  LDL.LU R5, [R1+0x18] ;  /* 0x0000180001057983 */ /* 0x000ea80000300800 */
[----:B-1----:R-:W2:Y:S04]  /*4100*/  LDL.LU R6, [R1+0x50] ;  /* 0x0000500001067983 */ /* 0x002ea80000300800 */
[----:B------:R-:W2:Y:S04]  /*4110*/  LDL.LU R7, [R1+0x58] ;  /* 0x0000580001077983 */ /* 0x000ea80000300800 */
[----:B--2---:R0:W-:Y:S04]  /*4120*/  STS.128 [R2+UR8+0x800], R4 ;  /* 0x0008000402007988 */ /* 0x0041e80008000c08 */
[----:B0-----:R-:W2:Y:S04]  /*4130*/  LDL.LU R4, [R1+0x20] ;  /* 0x0000200001047983 */ /* 0x001ea80000300800 */
[----:B------:R-:W2:Y:S04]  /*4140*/  LDL.LU R5, [R1+0x28] ;  /* 0x0000280001057983 */ /* 0x000ea80000300800 */
[----:B------:R-:W2:Y:S04]  /*4150*/  LDL.LU R6, [R1+0x60] ;  /* 0x0000600001067983 */ /* 0x000ea80000300800 */
[----:B------:R-:W2:Y:S04]  /*4160*/  LDL.LU R7, [R1+0x68] ;  /* 0x0000680001077983 */ /* 0x000ea80000300800 */
[----:B------:R-:W4:Y:S04]  /*4170*/  LDL.LU R20, [R1+0x30] ;  /* 0x0000300001147983 */ /* 0x000f280000300800 */
[----:B------:R-:W4:Y:S04]  /*4180*/  LDL.LU R21, [R1+0x38] ;  /* 0x0000380001157983 */ /* 0x000f280000300800 */
[----:B------:R-:W4:Y:S04]  /*4190*/  LDL.LU R22, [R1+0x70] ;  /* 0x0000700001167983 */ /* 0x000f280000300800 */
[----:B------:R-:W4:Y:S04]  /*41a0*/  LDL.LU R23, [R1+0x78] ;  /* 0x0000780001177983 */ /* 0x000f280000300800 */
[----:B------:R-:W5:Y:S04]  /*41b0*/  LDL.LU R16, [R1+0x4] ;  /* 0x0000040001107983 */ /* 0x000f680000300800 */
[----:B------:R-:W5:Y:S04]  /*41c0*/  LDL.LU R17, [R1+0xc] ;  /* 0x00000c0001117983 */ /* 0x000f680000300800 */
[----:B------:R-:W5:Y:S04]  /*41d0*/  LDL.LU R18, [R1+0x44] ;  /* 0x0000440001127983 */ /* 0x000f680000300800 */
[----:B------:R-:W5:Y:S04]  /*41e0*/  LDL.LU R19, [R1+0x4c] ;  /* 0x00004c0001137983 */ /* 0x000f680000300800 */
[----:B------:R-:W5:Y:S04]  /*41f0*/  LDL.LU R12, [R1+0x14] ;  /* 0x00001400010c7983 */ /* 0x000f680000300800 */
[----:B------:R-:W5:Y:S04]  /*4200*/  LDL.LU R13, [R1+0x1c] ;  /* 0x00001c00010d7983 */ /* 0x000f680000300800 */
[----:B------:R-:W5:Y:S04]  /*4210*/  LDL.LU R14, [R1+0x54] ;  /* 0x00005400010e7983 */ /* 0x000f680000300800 */
[----:B---3--:R0:W-:Y:S04]  /*4220*/  STS.128 [R2+UR8], R8 ;  /* 0x0000000802007988 */ /* 0x0081e80008000c08 */
[----:B------:R-:W3:Y:S04]  /*4230*/  LDL.LU R15, [R1+0x5c] ;  /* 0x00005c00010f7983 */ /* 0x000ee80000300800 */
[----:B0-----:R-:W3:Y:S04]  /*4240*/  LDL.LU R8, [R1+0x24] ;  /* 0x0000240001087983 */ /* 0x001ee80000300800 */
[----:B------:R-:W3:Y:S04]  /*4250*/  LDL.LU R9, [R1+0x2c] ;  /* 0x00002c0001097983 */ /* 0x000ee80000300800 */
[----:B------:R-:W3:Y:S04]  /*4260*/  LDL.LU R10, [R1+0x64] ;  /* 0x00006400010a7983 */ /* 0x000ee80000300800 */
[----:B------:R-:W3:Y:S04]  /*4270*/  LDL.LU R11, [R1+0x6c] ;  /* 0x00006c00010b7983 */ /* 0x000ee80000300800 */
[----:B--2---:R0:W-:Y:S04]  /*4280*/  STS.128 [R2+UR8+0x1000], R4 ;  /* 0x0010000402007988 */ /* 0x0041e80008000c08 */
[----:B0-----:R-:W2:Y:S04]  /*4290*/  LDL.LU R4, [R1+0x34] ;  /* 0x0000340001047983 */ /* 0x001ea80000300800 */
[----:B------:R-:W2:Y:S01]  /*42a0*/  LDL.LU R5, [R1+0x3c] ;  /* 0x00003c0001057983 */ /* 0x000ea20000300800 */
[----:B------:R-:W-:-:S02]  /*42b0*/  IMAD.MOV.U32 R6, RZ, RZ, R235 ;  /* 0x000000ffff067224 */ /* 0x000fc400078e00eb */
[----:B------:R-:W-:Y:S01]  /*42c0*/  IMAD.MOV.U32 R7, RZ, RZ, R237 ;  /* 0x000000ffff077224 */ /* 0x000fe200078e00ed */
[----:B----4-:R-:W-:Y:S04]  /*42d0*/  STS.128 [R2+UR8+0x1800], R20 ;  /* 0x0018001402007988 */ /* 0x010fe80008000c08 */
[----:B------:R-:W4:Y:S04]  /*42e0*/  LDL.LU R235, [R1+0x874] ;  /* 0x0008740001eb7983 */ /* 0x000f280000300800 */
[----:B-----5:R-:W-:Y:S04]  /*42f0*/  STS.128 [R208+UR8], R16 ;  /* 0x00000010d0007988 */ /* 0x020fe80008000c08 */
[----:B------:R-:W5:Y:S04]  /*4300*/  LDL.LU R237, [R1+0x870] ;  /* 0x0008700001ed7983 */ /* 0x000f680000300800 */
[----:B---3--:R0:W-:Y:S04]  /*4310*/  STS.128 [R208+UR8+0x800], R12 ;  /* 0x0008000cd0007988 */ /* 0x0081e80008000c08 */
[----:B------:R-:W-:Y:S01]  /*4320*/  STS.128 [R208+UR8+0x1000], R8 ;  /* 0x00100008d0007988 */ /* 0x000fe20008000c08 */
[----:B0-----:R-:W-:Y:S01]  /*4330*/  MOV R12, R24 ;  /* 0x00000018000c7202 */ /* 0x001fe20000000f00 */
[----:B------:R-:W-:-:S02]  /*4340*/  IMAD.MOV.U32 R13, RZ, RZ, R26 ;  /* 0x000000ffff0d7224 */ /* 0x000fc400078e001a */
[----:B------:R-:W-:Y:S02]  /*4350*/  IMAD.MOV.U32 R14, RZ, RZ, R40 ;  /* 0x000000ffff0e7224 */ /* 0x000fe400078e0028 */
[----:B------:R-:W-:Y:S01]  /*4360*/  IMAD.MOV.U32 R15, RZ, RZ, R42 ;  /* 0x000000ffff0f7224 */ /* 0x000fe200078e002a */
[----:B------:R-:W-:Y:S01]  /*4370*/  MOV R23, R54 ;  /* 0x0000003600177202 */ /* 0x000fe20000000f00 */
[----:B------:R-:W-:Y:S02]  /*4380*/  IMAD.MOV.U32 R20, RZ, RZ, R36 ;  /* 0x000000ffff147224 */ /* 0x000fe400078e0024 */
[----:B------:R-:W-:Y:S02]  /*4390*/  IMAD.MOV.U32 R21, RZ, RZ, R38 ;  /* 0x000000ffff157224 */ /* 0x000fe400078e0026 */
[----:B------:R-:W-:Y:S01]  /*43a0*/  IMAD.MOV.U32 R22, RZ, RZ, R52 ;  /* 0x000000ffff167224 */ /* 0x000fe200078e0034 */
        /* <DEDUP_REMOVED lines=19> */
[----:B------:R-:W1:Y:S01]  /*44e0*/  LDS.128 R4, [R0+0x700] ;  /* 0x0007000000047984 */ /* 0x000e620000000c00 */
[----:B------:R-:W-:Y:S06]  /*44f0*/  BAR.SYNC.DEFER_BLOCKING 0x0 ;  /* 0x0000000000007b1d */ /* 0x000fec0000010000 */
[----:B--2---:R-:W-:Y:S04]  /*4500*/  STL.64 [R1+0x590], R16 ;  /* 0x0005901001007387 */ /* 0x004fe80000100a00 */
[----:B------:R-:W-:Y:S04]  /*4510*/  STL.64 [R1+0x598], R18 ;  /* 0x0005981201007387 */ /* 0x000fe80000100a00 */
[----:B0-----:R0:W-:Y:S04]  /*4520*/  STL.64 [R1+0x580], R8 ;  /* 0x0005800801007387 */ /* 0x0011e80000100a00 */
[----:B------:R2:W-:Y:S04]  /*4530*/  STL.64 [R1+0x588], R10 ;  /* 0x0005880a01007387 */ /* 0x0005e80000100a00 */
[----:B-1----:R1:W-:Y:S01]  /*4540*/  STL.64 [R1+0x570], R4 ;  /* 0x0005700401007387 */ /* 0x0023e20000100a00 */
[----:B0-----:R-:W-:Y:S01]  /*4550*/  IMAD.MOV.U32 R8, RZ, RZ, R28 ;  /* 0x000000ffff087224 */ /* 0x001fe200078e001c */
[----:B------:R-:W-:-:S02]  /*4560*/  MOV R9, R30 ;  /* 0x0000001e00097202 */ /* 0x000fc40000000f00 */
[----:B------:R0:W-:Y:S01]  /*4570*/  STL.64 [R1+0x578], R6 ;  /* 0x0005780601007387 */ /* 0x0001e20000100a00 */
[----:B--2---:R-:W-:Y:S02]  /*4580*/  IMAD.MOV.U32 R10, RZ, RZ, R44 ;  /* 0x000000ffff0a7224 */ /* 0x004fe400078e002c */
[----:B------:R-:W-:Y:S02]  /*4590*/  IMAD.MOV.U32 R11, RZ, RZ, R46 ;  /* 0x000000ffff0b7224 */ /* 0x000fe400078e002e */
[----:B-1----:R-:W-:Y:S02]  /*45a0*/  IMAD.MOV.U32 R4, RZ, RZ, R32 ;  /* 0x000000ffff047224 */ /* 0x002fe400078e0020 */
[----:B------:R-:W-:Y:S01]  /*45b0*/  IMAD.MOV.U32 R5, RZ, RZ, R34 ;  /* 0x000000ffff057224 */ /* 0x000fe200078e0022 */
[----:B0-----:R-:W-:Y:S01]  /*45c0*/  MOV R6, R48 ;  /* 0x0000003000067202 */ /* 0x001fe20000000f00 */
[----:B------:R-:W-:Y:S01]  /*45d0*/  IMAD.MOV.U32 R7, RZ, RZ, R50 ;  /* 0x000000ffff077224 */ /* 0x000fe200078e0032 */
[----:B------:R0:W-:Y:S01]  /*45e0*/  STS.128 [R2+UR8], R12 ;  /* 0x0000000c02007988 */ /* 0x0001e20008000c08 */
[----:B------:R-:W-:-:S02]  /*45f0*/  IMAD.MOV.U32 R16, RZ, RZ, R25 ;  /* 0x000000ffff107224 */ /* 0x000fc400078e0019 */
[----:B------:R-:W-:Y:S01]  /*4600*/  IMAD.MOV.U32 R17, RZ, RZ, R27 ;  /* 0x000000ffff117224 */ /* 0x000fe200078e001b */
[----:B------:R1:W-:Y:S01]  /*4610*/  STS.128 [R2+UR8+0x800], R8 ;  /* 0x0008000802007988 */ /* 0x0003e20008000c08 */
[----:B------:R-:W-:Y:S02]  /*4620*/  IMAD.MOV.U32 R18, RZ, RZ, R41 ;  /* 0x000000ffff127224 */ /* 0x000fe400078e0029 */
[----:B------:R-:W-:Y:S01]  /*4630*/  IMAD.MOV.U32 R19, RZ, RZ, R43 ;  /* 0x000000ffff137224 */ /* 0x000fe200078e002b */
[----:B------:R2:W-:Y:S04]  /*4640*/  STS.128 [R2+UR8+0x1000], R4 ;  /* 0x0010000402007988 */ /* 0x0005e80008000c08 */
[----:B------:R-:W-:Y:S01]  /*4650*/  STS.128 [R2+UR8+0x1800], R20 ;  /* 0x0018001402007988 */ /* 0x000fe20008000c08 */
[----:B0-----:R-:W-:Y:S01]  /*4660*/  MOV R12, R29 ;  /* 0x0000001d000c7202 */ /* 0x001fe20000000f00 */
[----:B------:R-:W-:-:S02]  /*4670*/  IMAD.MOV.U32 R13, RZ, RZ, R31 ;  /* 0x000000ffff0d7224 */ /* 0x000fc400078e001f */
[----:B------:R-:W-:Y:S01]  /*4680*/  IMAD.MOV.U32 R14, RZ, RZ, R45 ;  /* 0x000000ffff0e7224 */ /* 0x000fe200078e002d */
[----:B-1----:R-:W-:Y:S01]  /*4690*/  MOV R9, R35 ;  /* 0x0000002300097202 */ /* 0x002fe20000000f00 */
[----:B------:R-:W-:Y:S02]  /*46a0*/  IMAD.MOV.U32 R15, RZ, RZ, R47 ;  /* 0x000000ffff0f7224 */ /* 0x000fe400078e002f */
[----:B------:R-:W-:Y:S01]  /*46b0*/  IMAD.MOV.U32 R8, RZ, RZ, R33 ;  /* 0x000000ffff087224 */ /* 0x000fe200078e0021 */
[----:B--2---:R-:W-:Y:S01]  /*46c0*/  MOV R6, R53 ;  /* 0x0000003500067202 */ /* 0x004fe20000000f00 */
[----:B------:R-:W-:Y:S02]  /*46d0*/  IMAD.MOV.U32 R10, RZ, RZ, R49 ;  /* 0x000000ffff0a7224 */ /* 0x000fe400078e0031 */
[----:B------:R-:W-:Y:S02]  /*46e0*/  IMAD.MOV.U32 R11, RZ, RZ, R51 ;  /* 0x000000ffff0b7224 */ /* 0x000fe400078e0033 */
[----:B------:R-:W-:-:S02]  /*46f0*/  IMAD.MOV.U32 R4, RZ, RZ, R37 ;  /* 0x000000ffff047224 */ /* 0x000fc400078e0025 */
[----:B------:R-:W-:Y:S02]  /*4700*/  IMAD.MOV.U32 R5, RZ, RZ, R39 ;  /* 0x000000ffff057224 */ /* 0x000fe400078e0027 */
[----:B------:R-:W-:Y:S01]  /*4710*/  IMAD.MOV.U32 R7, RZ, RZ, R55 ;  /* 0x000000ffff077224 */ /* 0x000fe200078e0037 */
[----:B------:R-:W-:Y:S04]  /*4720*/  STS.128 [R208+UR8], R16 ;  /* 0x00000010d0007988 */ /* 0x000fe80008000c08 */
[----:B------:R-:W-:Y:S04]  /*4730*/  STS.128 [R208+UR8+0x800], R12 ;  /* 0x0008000cd0007988 */ /* 0x000fe80008000c08 */
[----:B------:R0:W-:Y:S04]  /*4740*/  STS.128 [R208+UR8+0x1000], R8 ;  /* 0x00100008d0007988 */ /* 0x0001e80008000c08 */
[----:B------:R-:W-:Y:S01]  /*4750*/  STS.128 [R208+UR8+0x1800], R4 ;  /* 0x00180004d0007988 */ /* 0x000fe20008000c08 */
[----:B------:R-:W-:Y:S06]  /*4760*/  BAR.SYNC.DEFER_BLOCKING 0x0 ;  /* 0x0000000000007b1d */ /* 0x000fec0000010000 */
[----:B0-----:R-:W2:Y:S04]  /*4770*/  LDL.LU R8, [R1+0x320] ;  /* 0x0003200001087983 */ /* 0x001ea80000300800 */
[----:B------:R-:W2:Y:S04]  /*4780*/  LDL.LU R9, [R1+0x328] ;  /* 0x0003280001097983 */ /* 0x000ea80000300800 */
[----:B------:R-:W2:Y:S04]  /*4790*/  LDL.LU R10, [R1+0x360] ;  /* 0x00036000010a7983 */ /* 0x000ea80000300800 */
[----:B------:R-:W2:Y:S04]  /*47a0*/  LDL.LU R11, [R1+0x368] ;  /* 0x00036800010b7983 */ /* 0x000ea80000300800 */
[----:B------:R-:W0:Y:S04]  /*47b0*/  LDS.128 R12, [R0] ;  /* 0x00000000000c7984 */ /* 0x000e280000000c00 */
[----:B------:R-:W1:Y:S04]  /*47c0*/  LDS.128 R4, [R0+0x100] ;  /* 0x0001000000047984 */ /* 0x000e680000000c00 */
[----:B------:R-:W3:Y:S04]  /*47d0*/  LDS.128 R16, [R0+0x200] ;  /* 0x0002000000107984 */ /* 0x000ee80000000c00 */
[----:B0-----:R-:W-:Y:S04]  /*47e0*/  STL.64 [R1+0x560], R12 ;  /* 0x0005600c01007387 */ /* 0x001fe80000100a00 */
[----:B------:R-:W-:Y:S04]  /*47f0*/  STL.64 [R1+0x568], R14 ;  /* 0x0005680e01007387 */ /* 0x000fe80000100a00 */
[----:B------:R-:W0:Y:S04]  /*4800*/  LDS.128 R12, [R0+0x300] ;  /* 0x00030000000c7984 */ /* 0x000e280000000c00 */
[----:B-1----:R-:W-:Y:S04]  /*4810*/  STL.64 [R1+0x550], R4 ;  /* 0x0005500401007387 */ /* 0x002fe80000100a00 */
[----:B------:R-:W-:Y:S04]  /*4820*/  STL.64 [R1+0x558], R6 ;  /* 0x0005580601007387 */ /* 0x000fe80000100a00 */
[----:B------:R-:W1:Y:S04]  /*4830*/  LDS.128 R4, [R0+0x400] ;  /* 0x0004000000047984 */ /* 0x000e680000000c00 */
[----:B---3--:R-:W-:Y:S04]  /*4840*/  STL.64 [R1+0x540], R16 ;  /* 0x0005401001007387 */ /* 0x008fe80000100a00 */
[----:B------:R-:W-:Y:S04]  /*4850*/  STL.64 [R1+0x548], R18 ;  /* 0x0005481201007387 */ /* 0x000fe80000100a00 */
        /* <DEDUP_REMOVED lines=8> */
[----:B------:R-:W-:Y:S01]  /*48e0*/  STL.64 [R1+0x518], R18 ;  /* 0x0005181201007387 */ /* 0x000fe20000100a00 */
[----:B------:R-:W-:Y:S06]  /*48f0*/  BAR.SYNC.DEFER_BLOCKING 0x0 ;  /* 0x0000000000007b1d */ /* 0x000fec0000010000 */
[----:B0-----:R-:W-:Y:S04]  /*4900*/  STL.64 [R1+0x500], R12 ;  /* 0x0005000c01007387 */ /* 0x001fe80000100a00 */
[----:B------:R-:W-:Y:S04]  /*4910*/  STL.64 [R1+0x508], R14 ;  /* 0x0005080e01007387 */ /* 0x000fe80000100a00 */
[----:B-1----:R0:W-:Y:S04]  /*4920*/  STL.64 [R1+0x4f0], R4 ;  /* 0x0004f00401007387 */ /* 0x0021e80000100a00 */
[----:B------:R1:W-:Y:S04]  /*4930*/  STL.64 [R1+0x4f8], R6 ;  /* 0x0004f80601007387 */ /* 0x0003e80000100a00 */
[----:B0-----:R-:W3:Y:S04]  /*4940*/  LDL.LU R4, [R1+0x330] ;  /* 0x0003300001047983 */ /* 0x001ee80000300800 */
[----:B------:R-:W3:Y:S04]  /*4950*/  LDL.LU R5, [R1+0x338] ;  /* 0x0003380001057983 */ /* 0x000ee80000300800 */
[----:B-1----:R-:W3:Y:S04]  /*4960*/  LDL.LU R6, [R1+0x370] ;  /* 0x0003700001067983 */ /* 0x002ee80000300800 */
[----:B------:R-:W3:Y:S04]  /*4970*/  LDL.LU R7, [R1+0x378] ;  /* 0x0003780001077983 */ /* 0x000ee80000300800 */
[----:B---3--:R0:W-:Y:S04]  /*4980*/  STS.128 [R2+UR8+0x800], R4 ;  /* 0x0008000402007988 */ /* 0x0081e80008000c08 */
[----:B0-----:R-:W3:Y:S04]  /*4990*/  LDL.LU R4, [R1+0x340] ;  /* 0x0003400001047983 */ /* 0x001ee80000300800 */
[----:B------:R-:W3:Y:S04]  /*49a0*/  LDL.LU R5, [R1+0x348] ;  /* 0x0003480001057983 */ /* 0x000ee80000300800 */
[----:B------:R-:W3:Y:S04]  /*49b0*/  LDL.LU R6, [R1+0x380] ;  /* 0x0003800001067983 */ /* 0x000ee80000300800 */
[----:B------:R-:W3:Y:S04]  /*49c0*/  LDL.LU R7, [R1+0x388] ;  /* 0x0003880001077983 */ /* 0x000ee80000300800 */
[----:B------:R-:W4:Y:S04]  /*49d0*/  LDL.LU R20, [R1+0x350] ;  /* 0x0003500001147983 */ /* 0x000f280000300800 */
        /* <DEDUP_REMOVED lines=10> */
[----:B--2---:R0:W-:Y:S04]  /*4a80*/  STS.128 [R2+UR8], R8 ;  /* 0x0000000802007988 */ /* 0x0041e80008000c08 */
[----:B------:R-:W2:Y:S04]  /*4a90*/  LDL.LU R15, [R1+0x37c] ;  /* 0x00037c00010f7983 */ /* 0x000ea80000300800 */
[----:B0-----:R-:W2:Y:S04]  /*4aa0*/  LDL.LU R8, [R1+0x344] ;  /* 0x0003440001087983 */ /* 0x001ea80000300800 */
[----:B------:R-:W2:Y:S04]  /*4ab0*/  LDL.LU R9, [R1+0x34c] ;  /* 0x00034c0001097983 */ /* 0x000ea80000300800 */
[----:B------:R-:W2:Y:S04]  /*4ac0*/  LDL.LU R10, [R1+0x384] ;  /* 0x00038400010a7983 */ /* 0x000ea80000300800 */
[----:B------:R-:W2:Y:S04]  /*4ad0*/  LDL.LU R11, [R1+0x38c] ;  /* 0x00038c00010b7983 */ /* 0x000ea80000300800 */
[----:B---3--:R0:W-:Y:S04]  /*4ae0*/  STS.128 [R2+UR8+0x1000], R4 ;  /* 0x0010000402007988 */ /* 0x0081e80008000c08 */
[----:B0-----:R-:W3:Y:S04]  /*4af0*/  LDL.LU R4, [R1+0x354] ;  /* 0x0003540001047983 */ /* 0x001ee80000300800 */
[----:B------:R-:W3:Y:S01]  /*4b00*/  LDL.LU R5, [R1+0x35c] ;  /* 0x00035c0001057983 */ /* 0x000ee20000300800 */
[----:B-----5:R-:W-:-:S02]  /*4b10*/  IMAD.MOV.U32 R6, RZ, RZ, R237 ;  /* 0x000000ffff067224 */ /* 0x020fc400078e00ed */
[----:B----4-:R-:W-:Y:S01]  /*4b20*/  IMAD.MOV.U32 R7, RZ, RZ, R235 ;  /* 0x000000ffff077224 */ /* 0x010fe200078e00eb */
[----:B------:R-:W-:Y:S04]  /*4b30*/  STS.128 [R2+UR8+0x1800], R20 ;  /* 0x0018001402007988 */ /* 0x000fe80008000c08 */
[----:B------:R-:W-:Y:S04]  /*4b40*/  STS.128 [R208+UR8], R16 ;  /* 0x00000010d0007988 */ /* 0x000fe80008000c08 */
[----:B--2---:R-:W-:Y:S04]  /*4b50*/  STS.128 [R208+UR8+0x800], R12 ;  /* 0x0008000cd0007988 */ /* 0x004fe80008000c08 */
[----:B------:R-:W-:Y:S04]  /*4b60*/  STS.128 [R208+UR8+0x1000], R8 ;  /* 0x00100008d0007988 */ /* 0x000fe80008000c08 */
[----:B---3--:R-:W-:Y:S01]  /*4b70*/  STS.128 [R208+UR8+0x1800], R4 ;  /* 0x00180004d0007988 */ /* 0x008fe20008000c08 */
        /* <DEDUP_REMOVED lines=65> */
[----:B0-----:R-:W3:Y:S04]  /*4f90*/  LDL.LU R8, [R1+0x80] ;  /* 0x0000800001087983 */ /* 0x001ee80000300800 */
        /* <DEDUP_REMOVED lines=58> */
[----:B------:R-:W2:Y:S04]  /*5340*/  LDL.LU R5, [R1+0xbc] ;  /* 0x0000bc0001057983 */ /* 0x000ea80000300800 */
[----:B------:R-:W2:Y:S04]  /*5350*/  LDL.LU R6, [R1+0xf4] ;  /* 0x0000f40001067983 */ /* 0x000ea80000300800 */
[----:B------:R-:W2:Y:S04]  /*5360*/  LDL.LU R7, [R1+0xfc] ;  /* 0x0000fc0001077983 */ /* 0x000ea80000300800 */
[----:B----4-:R-:W-:Y:S04]  /*5370*/  STS.128 [R2+UR8+0x1800], R20 ;  /* 0x0018001402007988 */ /* 0x010fe80008000c08 */
[----:B-----5:R-:W-:Y:S04]  /*5380*/  STS.128 [R208+UR8], R16 ;  /* 0x00000010d0007988 */ /* 0x020fe80008000c08 */
        /* <DEDUP_REMOVED lines=115> */
[----:B--2---:R0:W-:Y:S04]  /*5ac0*/  STS.128 [R2+UR8], R8 ;  /* 0x0000000802007988 */ /* 0x0041e80008000c08 */
[----:B------:R-:W5:Y:S04]  /*5ad0*/  LDL.LU R19, [R1+0x3ec] ;  /* 0x0003ec0001137983 */ /* 0x000f680000300800 */
[----:B0-----:R-:W2:Y:S04]  /*5ae0*/  LDL.LU R8, [R1+0x3b4] ;  /* 0x0003b40001087983 */ /* 0x001ea80000300800 */
[----:B------:R-:W2:Y:S04]  /*5af0*/  LDL.LU R9, [R1+0x3bc] ;  /* 0x0003bc0001097983 */ /* 0x000ea80000300800 */
[----:B------:R-:W2:Y:S04]  /*5b00*/  LDL.LU R10, [R1+0x3f4] ;  /* 0x0003f400010a7983 */ /* 0x000ea80000300800 */
[----:B------:R-:W2:Y:S04]  /*5b10*/  LDL.LU R11, [R1+0x3fc] ;  /* 0x0003fc00010b7983 */ /* 0x000ea80000300800 */
[----:B---3--:R0:W-:Y:S04]  /*5b20*/  STS.128 [R2+UR8+0x1000], R4 ;  /* 0x0010000402007988 */ /* 0x0081e80008000c08 */
[----:B0-----:R-:W3:Y:S04]  /*5b30*/  LDL.LU R4, [R1+0x3c4] ;  /* 0x0003c40001047983 */ /* 0x001ee80000300800 */
[----:B------:R-:W3:Y:S04]  /*5b40*/  LDL.LU R5, [R1+0x3cc] ;  /* 0x0003cc0001057983 */ /* 0x000ee80000300800 */
[----:B------:R-:W3:Y:S04]  /*5b50*/  LDL.LU R6, [R1+0x404] ;  /* 0x0004040001067983 */ /* 0x000ee80000300800 */
[----:B------:R-:W3:Y:S04]  /*5b60*/  LDL.LU R7, [R1+0x40c] ;  /* 0x00040c0001077983 */ /* 0x000ee80000300800 */
[----:B------:R-:W3:Y:S04]  /*5b70*/  LDL.LU R12, [R1+0x3d4] ;  /* 0x0003d400010c7983 */ /* 0x000ee80000300800 */
[----:B------:R-:W3:Y:S04]  /*5b80*/  LDL.LU R13, [R1+0x3dc] ;  /* 0x0003dc00010d7983 */ /* 0x000ee80000300800 */
[----:B------:R-:W3:Y:S04]  /*5b90*/  LDL.LU R14, [R1+0x414] ;  /* 0x00041400010e7983 */ /* 0x000ee80000300800 */
[----:B------:R-:W3:Y:S04]  /*5ba0*/  LDL.LU R15, [R1+0x41c] ;  /* 0x00041c00010f7983 */ /* 0x000ee80000300800 */
[----:B----4-:R-:W-:Y:S04]  /*5bb0*/  STS.128 [R2+UR8+0x1800], R20 ;  /* 0x0018001402007988 */ /* 0x010fe80008000c08 */
[----:B-----5:R-:W-:Y:S04]  /*5bc0*/  STS.128 [R208+UR8], R16 ;  /* 0x00000010d0007988 */ /* 0x020fe80008000c08 */
[----:B--2---:R0:W-:Y:S04]  /*5bd0*/  STS.128 [R208+UR8+0x800], R8 ;  /* 0x00080008d0007988 */ /* 0x0041e80008000c08 */
[----:B0-----:R-:W2:Y:S01]  /*5be0*/  LDL.LU R8, [R1+0x228] ;  /* 0x0002280001087983 */ /* 0x001ea20000300800 */
[----:B------:R-:W-:-:S02]  /*5bf0*/  IMAD.MOV.U32 R10, RZ, RZ, R233 ;  /* 0x000000ffff0a7224 */ /* 0x000fc400078e00e9 */
[----:B------:R-:W-:Y:S01]  /*5c00*/  IMAD.MOV.U32 R11, RZ, RZ, R226 ;  /* 0x000000ffff0b7224 */ /* 0x000fe200078e00e2 */
[----:B------:R-:W2:Y:S04]  /*5c10*/  LDL.LU R9, [R1+0x230] ;  /* 0x0002300001097983 */ /* 0x000ea80000300800 */
[----:B---3--:R-:W-:Y:S04]  /*5c20*/  STS.128 [R208+UR8+0x1000], R4 ;  /* 0x00100004d0007988 */ /* 0x008fe80008000c08 */
[----:B------:R-:W-:Y:S01]  /*5c30*/  STS.128 [R208+UR8+0x1800], R12 ;  /* 0x0018000cd0007988 */ /* 0x000fe20008000c08 */
[----:B------:R-:W-:Y:S06]  /*5c40*/  BAR.SYNC.DEFER_BLOCKING 0x0 ;  /* 0x0000000000007b1d */ /* 0x000fec0000010000 */
[----:B------:R-:W0:Y:S04]  /*5c50*/  LDS.128 R12, [R0+0x100] ;  /* 0x00010000000c7984 */ /* 0x000e280000000c00 */
[----:B------:R-:W1:Y:S04]  /*5c60*/  LDS.128 R20, [R0+0x200] ;  /* 0x0002000000147984 */ /* 0x000e680000000c00 */
[----:B------:R-:W3:Y:S04]  /*5c70*/  LDS.128 R16, [R0+0x300] ;  /* 0x0003000000107984 */ /* 0x000ee80000000c00 */
[----:B------:R-:W-:Y:S04]  /*5c80*/  LDS.128 R4, [R0] ;  /* 0x0000000000047984 */ /* 0x000fe80000000c00 */
[----:B0-----:R-:W-:Y:S01]  /*5c90*/  STL [R1+0x17c], R13 ;  /* 0x00017c0d01007387 */ /* 0x001fe20000100800 */
[----:B------:R-:W-:Y:S01]  /*5ca0*/  IMAD.MOV.U32 R233, RZ, RZ, R12 ;  /* 0x000000ffffe97224 */ /* 0x000fe200078e000c */
[----:B------:R-:W-:-:S02]  /*5cb0*/  MOV R226, R14 ;  /* 0x0000000e00e27202 */ /* 0x000fc40000000f00 */
[----:B------:R-:W-:Y:S04]  /*5cc0*/  STL [R1+0x184], R15 ;  /* 0x0001840f01007387 */ /* 0x000fe80000100800 */
        /* <DEDUP_REMOVED lines=11> */
[----:B------:R-:W-:Y:S01]  /*5d80*/  STL.64 [R1+0x140], R22 ;  /* 0x0001401601007387 */ /* 0x000fe20000100a00 */
[----:B------:R-:W-:Y:S06]  /*5d90*/  BAR.SYNC.DEFER_BLOCKING 0x0 ;  /* 0x0000000000007b1d */ /* 0x000fec0000010000 */
[----:B---3--:R-:W-:Y:S04]  /*5da0*/  STL.64 [R1+0x128], R16 ;  /* 0x0001281001007387 */ /* 0x008fe80000100a00 */
[----:B------:R-:W-:Y:S04]  /*5db0*/  STL.64 [R1+0x130], R18 ;  /* 0x0001301201007387 */ /* 0x000fe80000100a00 */
[----:B0-----:R0:W-:Y:S04]  /*5dc0*/  STL.64 [R1+0xf0], R12 ;  /* 0x0000f00c01007387 */ /* 0x0011e80000100a00 */
[----:B------:R1:W-:Y:S04]  /*5dd0*/  STL.64 [R1+0xf8], R14 ;  /* 0x0000f80e01007387 */ /* 0x0003e80000100a00 */
[----:B0-----:R-:W3:Y:S04]  /*5de0*/  LDL.LU R12, [R1+0x238] ;  /* 0x00023800010c7983 */ /* 0x001ee80000300800 */
[----:B------:R-:W3:Y:S04]  /*5df0*/  LDL.LU R13, [R1+0x240] ;  /* 0x00024000010d7983 */ /* 0x000ee80000300800 */
[----:B-1----:R-:W3:Y:S04]  /*5e00*/  LDL.LU R14, [R1+0x270] ;  /* 0x00027000010e7983 */ /* 0x002ee80000300800 */
[----:B------:R-:W3:Y:S04]  /*5e10*/  LDL.LU R15, [R1+0x278] ;  /* 0x00027800010f7983 */ /* 0x000ee80000300800 */
[----:B------:R-:W4:Y:S04]  /*5e20*/  LDL.LU R16, [R1+0x248] ;  /* 0x0002480001107983 */ /* 0x000f280000300800 */
[----:B------:R-:W4:Y:S04]  /*5e30*/  LDL.LU R17, [R1+0x250] ;  /* 0x0002500001117983 */ /* 0x000f280000300800 */
[----:B------:R-:W4:Y:S04]  /*5e40*/  LDL.LU R18, [R1+0x280] ;  /* 0x0002800001127983 */ /* 0x000f280000300800 */
[----:B------:R-:W4:Y:S04]  /*5e50*/  LDL.LU R19, [R1+0x288] ;  /* 0x0002880001137983 */ /* 0x000f280000300800 */
[----:B--2---:R0:W-:Y:S04]  /*5e60*/  STS.128 [R2+UR8], R8 ;  /* 0x0000000802007988 */ /* 0x0041e80008000c08 */
        /* <DEDUP_REMOVED lines=8> */
[----:B----4-:R0:W-:Y:S04]  /*5ef0*/  STS.128 [R2+UR8+0x1000], R16 ;  /* 0x0010001002007988 */ /* 0x0101e80008000c08 */
[----:B------:R-:W3:Y:S04]  /*5f00*/  LDL.LU R15, [R1+0x26c] ;  /* 0x00026c00010f7983 */ /* 0x000ee80000300800 */
[----:B0-----:R-:W4:Y:S04]  /*5f10*/  LDL.LU R16, [R1+0x23c] ;  /* 0x00023c0001107983 */ /* 0x001f280000300800 */
        /* <DEDUP_REMOVED lines=16> */
[----:B---3--:R-:W-:Y:S04]  /*6020*/  STS.128 [R208+UR8], R12 ;  /* 0x0000000cd0007988 */ /* 0x008fe80008000c08 */
[----:B----4-:R-:W-:Y:S04]  /*6030*/  STS.128 [R208+UR8+0x800], R16 ;  /* 0x00080010d0007988 */ /* 0x010fe80008000c08 */
[----:B-----5:R-:W-:Y:S04]  /*6040*/  STS.128 [R208+UR8+0x1000], R20 ;  /* 0x00100014d0007988 */ /* 0x020fe80008000c08 */
[----:B------:R-:W-:Y:S01]  /*6050*/  STS.128 [R208+UR8+0x1800], R24 ;  /* 0x00180018d0007988 */ /* 0x000fe20008000c08 */
[----:B------:R-:W-:Y:S06]  /*6060*/  BAR.SYNC.DEFER_BLOCKING 0x0 ;  /* 0x0000000000007b1d */ /* 0x000fec0000010000 */
        /* <DEDUP_REMOVED lines=29> */
[----:B------:R-:W4:Y:S01]  /*6240*/  LDL.LU R16, [R1+0x110] ;  /* 0x0001100001107983 */ /* 0x000f220000300800 */
[----:B------:R-:W-:-:S02]  /*6250*/  IMAD.MOV.U32 R17, RZ, RZ, R242 ;  /* 0x000000ffff117224 */ /* 0x000fc400078e00f2 */
[----:B------:R-:W-:Y:S01]  /*6260*/  IMAD.MOV.U32 R18, RZ, RZ, R244 ;  /* 0x000000ffff127224 */ /* 0x000fe200078e00f4 */
[----:B--2---:R0:W-:Y:S01]  /*6270*/  STS.128 [R2+UR8], R8 ;  /* 0x0000000802007988 */ /* 0x0041e20008000c08 */
[----:B------:R-:W-:Y:S01]  /*6280*/  IMAD.MOV.U32 R19, RZ, RZ, R246 ;  /* 0x000000ffff137224 */ /* 0x000fe200078e00f6 */
[----:B------:R-:W-:Y:S01]  /*6290*/  MOV R24, R251 ;  /* 0x000000fb00187202 */ /* 0x000fe20000000f00 */
[----:B------:R-:W-:Y:S01]  /*62a0*/  IMAD.MOV.U32 R20, RZ, RZ, R230 ;  /* 0x000000ffff147224 */ /* 0x000fe200078e00e6 */
[----:B------:R-:W2:Y:S01]  /*62b0*/  LDL.LU R242, [R1+0x86c] ;  /* 0x00086c0001f27983 */ /* 0x000ea20000300800 */
[----:B------:R-:W-:Y:S02]  /*62c0*/  IMAD.MOV.U32 R21, RZ, RZ, R229 ;  /* 0x000000ffff157224 */ /* 0x000fe400078e00e5 */
[----:B------:R-:W-:Y:S01]  /*62d0*/  IMAD.MOV.U32 R22, RZ, RZ, R227 ;  /* 0x000000ffff167224 */ /* 0x000fe200078e00e3 */
[----:B------:R-:W5:Y:S01]  /*62e0*/  LDL.LU R244, [R1+0x868] ;  /* 0x0008680001f47983 */ /* 0x000f620000300800 */
[----:B------:R-:W-:-:S02]  /*62f0*/  IMAD.MOV.U32 R23, RZ, RZ, R219 ;  /* 0x000000ffff177224 */ /* 0x000fc400078e00db */
[----:B------:R-:W-:Y:S01]  /*6300*/  IMAD.MOV.U32 R25, RZ, RZ, R250 ;  /* 0x000000ffff197224 */ /* 0x000fe200078e00fa */
[----:B------:R-:W2:Y:S01]  /*6310*/  LDL.LU R246, [R1+0x864] ;  /* 0x0008640001f67983 */ /* 0x000ea20000300800 */
[----:B------:R-:W-:Y:S02]  /*6320*/  IMAD.MOV.U32 R26, RZ, RZ, R249 ;  /* 0x000000ffff1a7224 */ /* 0x000fe400078e00f9 */
[----:B------:R-:W-:Y:S01]  /*6330*/  IMAD.MOV.U32 R27, RZ, RZ, R248 ;  /* 0x000000ffff1b7224 */ /* 0x000fe200078e00f8 */
[----:B0-----:R-:W-:Y:S01]  /*6340*/  MOV R9, R222 ;  /* 0x000000de00097202 */ /* 0x001fe20000000f00 */
[----:B------:R-:W-:Y:S02]  /*6350*/  IMAD.MOV.U32 R8, RZ, RZ, R224 ;  /* 0x000000ffff087224 */ /* 0x000fe400078e00e0 */
[----:B------:R-:W-:Y:S01]  /*6360*/  IMAD.MOV.U32 R10, RZ, RZ, R218 ;  /* 0x000000ffff0a7224 */ /* 0x000fe200078e00da */
[----:B------:R-:W5:Y:S01]  /*6370*/  LDL.LU R224, [R1+0x860] ;  /* 0x0008600001e07983 */ /* 0x000f620000300800 */
[----:B------:R-:W-:-:S03]  /*6380*/  IMAD.MOV.U32 R11, RZ, RZ, R216 ;  /* 0x000000ffff0b7224 */ /* 0x000fc600078e00d8 */
[----:B------:R-:W2:Y:S04]  /*6390*/  LDL.LU R222, [R1+0x85c] ;  /* 0x00085c0001de7983 */ /* 0x000ea80000300800 */
[----:B------:R-:W-:Y:S04]  /*63a0*/  STS.128 [R2+UR8+0x1800], R8 ;  /* 0x0018000802007988 */ /* 0x000fe80008000c08 */
[----:B------:R-:W2:Y:S04]  /*63b0*/  LDL.LU R218, [R1+0x858] ;  /* 0x0008580001da7983 */ /* 0x000ea80000300800 */
[----:B------:R-:W2:Y:S04]  /*63c0*/  LDL.LU R216, [R1+0x854] ;  /* 0x0008540001d87983 */ /* 0x000ea80000300800 */
[----:B---3--:R0:W-:Y:S04]  /*63d0*/  STS.128 [R2+UR8+0x800], R12 ;  /* 0x0008000c02007988 */ /* 0x0081e80008000c08 */
[----:B----4-:R1:W-:Y:S04]  /*63e0*/  STS.128 [R2+UR8+0x1000], R16 ;  /* 0x0010001002007988 */ /* 0x0103e80008000c08 */
[----:B------:R-:W-:Y:S01]  /*63f0*/  STS.128 [R208+UR8+0x1000], R20 ;  /* 0x00100014d0007988 */ /* 0x000fe20008000c08 */
[----:B0-----:R-:W-:Y:S01]  /*6400*/  IMAD.MOV.U32 R12, RZ, RZ, R214 ;  /* 0x000000ffff0c7224 */ /* 0x001fe200078e00d6 */
[----:B------:R-:W-:Y:S01]  /*6410*/  MOV R14, R212 ;  /* 0x000000d4000e7202 */ /* 0x000fe20000000f00 */
[----:B------:R-:W-:-:S02]  /*6420*/  IMAD.MOV.U32 R13, RZ, RZ, R228 ;  /* 0x000000ffff0d7224 */ /* 0x000fc400078e00e4 */
[----:B------:R-:W-:Y:S01]  /*6430*/  IMAD.MOV.U32 R15, RZ, RZ, R232 ;  /* 0x000000ffff0f7224 */ /* 0x000fe200078e00e8 */
[----:B-1----:R-:W-:Y:S01]  /*6440*/  MOV R19, R231 ;  /* 0x000000e700137202 */ /* 0x002fe20000000f00 */
[----:B------:R-:W-:Y:S02]  /*6450*/  IMAD.MOV.U32 R16, RZ, RZ, R211 ;  /* 0x000000ffff107224 */ /* 0x000fe400078e00d3 */
[----:B------:R-:W-:Y:S02]  /*6460*/  IMAD.MOV.U32 R17, RZ, RZ, R210 ;  /* 0x000000ffff117224 */ /* 0x000fe400078e00d2 */
[----:B------:R-:W-:Y:S01]  /*6470*/  IMAD.MOV.U32 R18, RZ, RZ, R209 ;  /* 0x000000ffff127224 */ /* 0x000fe200078e00d1 */
[----:B------:R-:W-:Y:S04]  /*6480*/  STS.128 [R208+UR8], R12 ;  /* 0x0000000cd0007988 */ /* 0x000fe80008000c08 */
[----:B------:R-:W-:Y:S04]  /*6490*/  STS.128 [R208+UR8+0x800], R16 ;  /* 0x00080010d0007988 */ /* 0x000fe80008000c08 */
[----:B------:R-:W-:Y:S01]  /*64a0*/  STS.128 [R208+UR8+0x1800], R24 ;  /* 0x00180018d0007988 */ /* 0x000fe20008000c08 */
[----:B------:R-:W-:Y:S06]  /*64b0*/  BAR.SYNC.DEFER_BLOCKING 0x0 ;  /* 0x0000000000007b1d */ /* 0x000fec0000010000 */
[----:B------:R-:W3:Y:S04]  /*64c0*/  LDL.LU R214, [R1+0x850] ;  /* 0x0008500001d67983 */ /* 0x000ee80000300800 */
[----:B------:R-:W4:Y:S04]  /*64d0*/  LDL.LU R228, [R1+0x84c] ;  /* 0x00084c0001e47983 */ /* 0x000f280000300800 */
[----:B------:R-:W4:Y:S04]  /*64e0*/  LDL.LU R212, [R1+0x848] ;  /* 0x0008480001d47983 */ /* 0x000f280000300800 */
[----:B------:R-:W4:Y:S04]  /*64f0*/  LDL.LU R232, [R1+0x844] ;  /* 0x0008440001e87983 */ /* 0x000f280000300800 */
[----:B------:R-:W0:Y:S04]  /*6500*/  LDS.128 R8, [R0] ;  /* 0x0000000000087984 */ /* 0x000e280000000c00 */
[----:B------:R-:W4:Y:S04]  /*6510*/  LDL.LU R211, [R1+0x840] ;  /* 0x0008400001d37983 */ /* 0x000f280000300800 */
[----:B------:R-:W4:Y:S04]  /*6520*/  LDL.LU R210, [R1+0x83c] ;  /* 0x00083c0001d27983 */ /* 0x000f280000300800 */
[----:B------:R-:W4:Y:S04]  /*6530*/  LDL.LU R209, [R1+0x838] ;  /* 0x0008380001d17983 */ /* 0x000f280000300800 */
[----:B------:R-:W4:Y:S04]  /*6540*/  LDL.LU R231, [R1+0x834] ;  /* 0x0008340001e77983 */ /* 0x000f280000300800 */
[----:B------:R-:W1:Y:S04]  /*6550*/  LDS.128 R20, [R0+0x100] ;  /* 0x0001000000147984 */ /* 0x000e680000000c00 */
[----:B------:R-:W4:Y:S04]  /*6560*/  LDL.LU R230, [R1+0x830] ;  /* 0x0008300001e67983 */ /* 0x000f280000300800 */
[----:B------:R-:W4:Y:S04]  /*6570*/  LDL.LU R229, [R1+0x82c] ;  /* 0x00082c0001e57983 */ /* 0x000f280000300800 */
[----:B------:R-:W5:Y:S04]  /*6580*/  LDS.128 R12, [R0+0x200] ;  /* 0x00020000000c7984 */ /* 0x000f680000000c00 */
[----:B------:R-:W4:Y:S04]  /*6590*/  LDL.LU R227, [R1+0x828] ;  /* 0x0008280001e37983 */ /* 0x000f280000300800 */
[----:B------:R-:W4:Y:S04]  /*65a0*/  LDL.LU R219, [R1+0x824] ;  /* 0x0008240001db7983 */ /* 0x000f280000300800 */
[----:B0-----:R-:W-:Y:S04]  /*65b0*/  STL.64 [R1+0x60], R8 ;  /* 0x0000600801007387 */ /* 0x001fe80000100a00 */
[----:B------:R-:W-:Y:S04]  /*65c0*/  STL.64 [R1+0x68], R10 ;  /* 0x0000680a01007387 */ /* 0x000fe80000100a00 */
[----:B------:R-:W0:Y:S04]  /*65d0*/  LDS.128 R8, [R0+0x300] ;  /* 0x0003000000087984 */ /* 0x000e280000000c00 */
[----:B------:R-:W-:Y:S04]  /*65e0*/  LDS.128 R248, [R0+0x700] ;  /* 0x0007000000f87984 */ /* 0x000fe80000000c00 */
[----:B-1----:R-:W-:Y:S04]  /*65f0*/  STL.64 [R1+0x50], R20 ;  /* 0x0000501401007387 */ /* 0x002fe80000100a00 */
[----:B------:R-:W-:Y:S04]  /*6600*/  STL.64 [R1+0x58], R22 ;  /* 0x0000581601007387 */ /* 0x000fe80000100a00 */
[----:B------:R-:W1:Y:S04]  /*6610*/  LDS.128 R20, [R0+0x400] ;  /* 0x0004000000147984 */ /* 0x000e680000000c00 */
[----:B-----5:R-:W-:Y:S04]  /*6620*/  STL.64 [R1+0x40], R12 ;  /* 0x0000400c01007387 */ /* 0x020fe80000100a00 */
[----:B------:R-:W-:Y:S04]  /*6630*/  STL.64 [R1+0x48], R14 ;  /* 0x0000480e01007387 */ /* 0x000fe80000100a00 */
[----:B------:R-:W5:Y:S04]  /*6640*/  LDS.128 R12, [R0+0x500] ;  /* 0x00050000000c7984 */ /* 0x000f680000000c00 */
[----:B0-----:R-:W-:Y:S04]  /*6650*/  STL.64 [R1+0x30], R8 ;  /* 0x0000300801007387 */ /* 0x001fe80000100a00 */
[----:B------:R-:W-:Y:S04]  /*6660*/  STL.64 [R1+0x38], R10 ;  /* 0x0000380a01007387 */ /* 0x000fe80000100a00 */
[----:B------:R-:W0:Y:S01]  /*6670*/  LDS.128 R8, [R0+0x600] ;  /* 0x0006000000087984 */ /* 0x000e220000000c00 */
[----:B------:R-:W-:Y:S01]  /*6680*/  IMAD.MOV.U32 R16, RZ, RZ, R88 ;  /* 0x000000ffff107224 */ /* 0x000fe200078e0058 */
[----:B------:R-:W-:Y:S01]  /*6690*/  MOV R17, R90 ;  /* 0x0000005a00117202 */ /* 0x000fe20000000f00 */
[----:B------:R-:W-:Y:S01]  /*66a0*/  IMAD.MOV.U32 R18, RZ, RZ, R104 ;  /* 0x000000ffff127224 */ /* 0x000fe200078e0068 */
[----:B-1----:R1:W-:Y:S01]  /*66b0*/  STL.64 [R1+0x20], R20 ;  /* 0x0000201401007387 */ /* 0x0023e20000100a00 */
[----:B------:R-:W-:Y:S01]  /*66c0*/  IMAD.MOV.U32 R19, RZ, RZ, R106 ;  /* 0x000000ffff137224 */ /* 0x000fe200078e006a */
[----:B------:R-:W-:Y:S06]  /*66d0*/  BAR.SYNC.DEFER_BLOCKING 0x0 ;  /* 0x0000000000007b1d */ /* 0x000fec0000010000 */
[----:B------:R2:W-:Y:S01]  /*66e0*/  STL.64 [R1+0x28], R22 ;  /* 0x0000281601007387 */ /* 0x0005e20000100a00 */
[----:B-1----:R-:W-:-:S03]  /*66f0*/  IMAD.MOV.U32 R20, RZ, RZ, R96 ;  /* 0x000000ffff147224 */ /* 0x002fc600078e0060 */
[----:B-----5:R1:W-:Y:S01]  /*6700*/  STL.64 [R1+0x10], R12 ;  /* 0x0000100c01007387 */ /* 0x0203e20000100a00 */
[----:B------:R-:W-:-:S03]  /*6710*/  IMAD.MOV.U32 R21, RZ, RZ, R98 ;  /* 0x000000ffff157224 */ /* 0x000fc600078e0062 */
[----:B------:R5:W-:Y:S01]  /*6720*/  STL.64 [R1+0x18], R14 ;  /* 0x0000180e01007387 */ /* 0x000be20000100a00 */
[----:B--2---:R-:W-:Y:S01]  /*6730*/  IMAD.MOV.U32 R22, RZ, RZ, R112 ;  /* 0x000000ffff167224 */ /* 0x004fe200078e0070 */
[----:B------:R-:W-:Y:S02]  /*6740*/  MOV R23, R114 ;  /* 0x0000007200177202 */ /* 0x000fe40000000f00 */
[----:B------:R-:W-:Y:S01]  /*6750*/  STL [R1+0x790], R248 ;  /* 0x000790f801007387 */ /* 0x000fe20000100800 */
[----:B-1----:R-:W-:Y:S02]  /*6760*/  IMAD.MOV.U32 R12, RZ, RZ, R92 ;  /* 0x000000ffff0c7224 */ /* 0x002fe400078e005c */
[----:B------:R-:W-:Y:S01]  /*6770*/  IMAD.MOV.U32 R13, RZ, RZ, R94 ;  /* 0x000000ffff0d7224 */ /* 0x000fe200078e005e */
[----:B-----5:R-:W-:Y:S01]  /*6780*/  MOV R14, R108 ;  /* 0x0000006c000e7202 */ /* 0x020fe20000000f00 */
[----:B------:R-:W-:Y:S01]  /*6790*/  IMAD.MOV.U32 R15, RZ, RZ, R110 ;  /* 0x000000ffff0f7224 */ /* 0x000fe200078e006e */
[----:B0-----:R0:W-:Y:S01]  /*67a0*/  STL.64 [R1], R8 ;  /* 0x0000000801007387 */ /* 0x0011e20000100a00 */
[----:B------:R-:W-:Y:S01]  /*67b0*/  IMAD.MOV.U32 R24, RZ, RZ, R101 ;  /* 0x000000ffff187224 */ /* 0x000fe200078e0065 */
[----:B------:R-:W-:-:S02]  /*67c0*/  MOV R27, R119 ;  /* 0x00000077001b7202 */ /* 0x000fc40000000f00 */
[----:B------:R1:W-:Y:S01]  /*67d0*/  STL.64 [R1+0x8], R10 ;  /* 0x0000080a01007387 */ /* 0x0003e20000100a00 */
[----:B------:R-:W-:Y:S02]  /*67e0*/  IMAD.MOV.U32 R25, RZ, RZ, R103 ;  /* 0x000000ffff197224 */ /* 0x000fe400078e0067 */
[----:B------:R-:W-:Y:S01]  /*67f0*/  IMAD.MOV.U32 R26, RZ, RZ, R117 ;  /* 0x000000ffff1a7224 */ /* 0x000fe200078e0075 */
[----:B------:R2:W-:Y:S04]  /*6800*/  STS.128 [R2+UR8], R16 ;  /* 0x0000001002007988 */ /* 0x0005e80008000c08 */
[----:B------:R5:W-:Y:S01]  /*6810*/  STS.128 [R2+UR8+0x800], R12 ;  /* 0x0008000c02007988 */ /* 0x000be20008000c08 */
[----:B0-----:R-:W-:Y:S02]  /*6820*/  IMAD.MOV.U32 R8, RZ, RZ, R100 ;  /* 0x000000ffff087224 */ /* 0x001fe400078e0064 */
[----:B------:R-:W-:Y:S01]  /*6830*/  IMAD.MOV.U32 R9, RZ, RZ, R102 ;  /* 0x000000ffff097224 */ /* 0x000fe200078e0066 */
[----:B------:R0:W-:Y:S01]  /*6840*/  STS.128 [R2+UR8+0x1000], R20 ;  /* 0x0010001402007988 */ /* 0x0001e20008000c08 */
[----:B-1----:R-:W-:-:S02]  /*6850*/  IMAD.MOV.U32 R10, RZ, RZ, R116 ;  /* 0x000000ffff0a7224 */ /* 0x002fc400078e0074 */
[----:B------:R-:W-:Y:S02]  /*6860*/  IMAD.MOV.U32 R11, RZ, RZ, R118 ;  /* 0x000000ffff0b7224 */ /* 0x000fe400078e0076 */
[----:B--2---:R-:W-:Y:S01]  /*6870*/  IMAD.MOV.U32 R16, RZ, RZ, R93 ;  /* 0x000000ffff107224 */ /* 0x004fe200078e005d */
[----:B------:R-:W-:Y:S01]  /*6880*/  MOV R17, R95 ;  /* 0x0000005f00117202 */ /* 0x000fe20000000f00 */
[----:B------:R-:W-:Y:S01]  /*6890*/  IMAD.MOV.U32 R18, RZ, RZ, R109 ;  /* 0x000000ffff127224 */ /* 0x000fe200078e006d */
[----:B-----5:R-:W-:Y:S01]  /*68a0*/  MOV R12, R89 ;  /* 0x00000059000c7202 */ /* 0x020fe20000000f00 */
[----:B------:R-:W-:Y:S02]  /*68b0*/  IMAD.MOV.U32 R13, RZ, RZ, R91 ;  /* 0x000000ffff0d7224 */ /* 0x000fe400078e005b */
[----:B------:R-:W-:Y:S01]  /*68c0*/  IMAD.MOV.U32 R14, RZ, RZ, R105 ;  /* 0x000000ffff0e7224 */ /* 0x000fe200078e0069 */
[----:B0-----:R-:W-:Y:S01]  /*68d0*/  MOV R22, R113 ;  /* 0x0000007100167202 */ /* 0x001fe20000000f00 */
[----:B------:R-:W-:-:S02]  /*68e0*/  IMAD.MOV.U32 R15, RZ, RZ, R107 ;  /* 0x000000ffff0f7224 */ /* 0x000fc400078e006b */
[----:B------:R-:W-:Y:S02]  /*68f0*/  IMAD.MOV.U32 R19, RZ, RZ, R111 ;  /* 0x000000ffff137224 */ /* 0x000fe400078e006f */
[----:B------:R-:W-:Y:S02]  /*6900*/  IMAD.MOV.U32 R20, RZ, RZ, R97 ;  /* 0x000000ffff147224 */ /* 0x000fe400078e0061 */
[----:B------:R-:W-:Y:S02]  /*6910*/  IMAD.MOV.U32 R21, RZ, RZ, R99 ;  /* 0x000000ffff157224 */ /* 0x000fe400078e0063 */
[----:B------:R-:W-:Y:S01]  /*6920*/  IMAD.MOV.U32 R23, RZ, RZ, R115 ;  /* 0x000000ffff177224 */ /* 0x000fe200078e0073 */
[----:B------:R-:W-:Y:S04]  /*6930*/  STS.128 [R2+UR8+0x1800], R8 ;  /* 0x0018000802007988 */ /* 0x000fe80008000c08 */
[----:B------:R-:W-:Y:S04]  /*6940*/  STS.128 [R208+UR8], R12 ;  /* 0x0000000cd0007988 */ /* 0x000fe80008000c08 */
[----:B------:R-:W-:Y:S04]  /*6950*/  STS.128 [R208+UR8+0x800], R16 ;  /* 0x00080010d0007988 */ /* 0x000fe80008000c08 */
[----:B------:R-:W-:Y:S04]  /*6960*/  STS.128 [R208+UR8+0x1000], R20 ;  /* 0x00100014d0007988 */ /* 0x000fe80008000c08 */
[----:B------:R-:W-:Y:S01]  /*6970*/  STS.128 [R208+UR8+0x1800], R24 ;  /* 0x00180018d0007988 */ /* 0x000fe20008000c08 */
[----:B------:R-:W-:Y:S06]  /*6980*/  BAR.SYNC.DEFER_BLOCKING 0x0 ;  /* 0x0000000000007b1d */ /* 0x000fec0000010000 */
[----:B------:R-:W0:Y:S04]  /*6990*/  LDS.128 R36, [R0] ;  /* 0x0000000000247984 */ /* 0x000e280000000c00 */
[----:B------:R-:W1:Y:S04]  /*69a0*/  LDS.128 R32, [R0+0x100] ;  /* 0x0001000000207984 */ /* 0x000e680000000c00 */
[----:B------:R-:W2:Y:S04]  /*69b0*/  LDS.128 R28, [R0+0x200] ;  /* 0x00020000001c7984 */ /* 0x000ea80000000c00 */
[----:B------:R-:W-:Y:S04]  /*69c0*/  STL [R1+0x78c], R249 ;  /* 0x00078cf901007387 */ /* 0x000fe80000100800 */
[----:B------:R-:W-:Y:S04]  /*69d0*/  STL [R1+0x788], R250 ;  /* 0x000788fa01007387 */ /* 0x000fe80000100800 */
[----:B------:R-:W-:Y:S04]  /*69e0*/  STL [R1+0x784], R251 ;  /* 0x000784fb01007387 */ /* 0x000fe80000100800 */
[----:B------:R-:W5:Y:S04]  /*69f0*/  LDL.LU R40, [R1+0x420] ;  /* 0x0004200001287983 */ /* 0x000f680000300800 */
[----:B------:R-:W5:Y:S04]  /*6a00*/  LDL.LU R41, [R1+0x428] ;  /* 0x0004280001297983 */ /* 0x000f680000300800 */
[----:B------:R-:W5:Y:S04]  /*6a10*/  LDL.LU R42, [R1+0x460] ;  /* 0x00046000012a7983 */ /* 0x000f680000300800 */
[----:B------:R-:W5:Y:S04]  /*6a20*/  LDL.LU R43, [R1+0x468] ;  /* 0x00046800012b7983 */ /* 0x000f680000300800 */
[----:B0-----:R-:W-:Y:S04]  /*6a30*/  STL [R1+0x7a0], R36 ;  /* 0x0007a02401007387 */ /* 0x001fe80000100800 */
[----:B------:R-:W-:Y:S04]  /*6a40*/  STL [R1+0x79c], R37 ;  /* 0x00079c2501007387 */ /* 0x000fe80000100800 */
[----:B------:R-:W-:Y:S04]  /*6a50*/  STL [R1+0x798], R38 ;  /* 0x0007982601007387 */ /* 0x000fe80000100800 */
[----:B------:R-:W-:Y:S04]  /*6a60*/  STL [R1+0x794], R39 ;  /* 0x0007942701007387 */ /* 0x000fe80000100800 */
[----:B-1----:R-:W-:Y:S04]  /*6a70*/  STL [R1+0x7b0], R32 ;  /* 0x0007b02001007387 */ /* 0x002fe80000100800 */
[----:B------:R-:W-:Y:S04]  /*6a80*/  STL [R1+0x7ac], R33 ;  /* 0x0007ac2101007387 */ /* 0x000fe80000100800 */
[----:B------:R-:W-:Y:S04]  /*6a90*/  STL [R1+0x7a8], R34 ;  /* 0x0007a82201007387 */ /* 0x000fe80000100800 */
[----:B------:R-:W-:Y:S04]  /*6aa0*/  STL [R1+0x7a4], R35 ;  /* 0x0007a42301007387 */ /* 0x000fe80000100800 */
[----:B--2---:R-:W-:Y:S04]  /*6ab0*/  STL [R1+0x7b4], R31 ;  /* 0x0007b41f01007387 */ /* 0x004fe80000100800 */
[----:B------:R-:W2:Y:S04]  /*6ac0*/  LDL.LU R44, [R1+0x430] ;  /* 0x00043000012c7983 */ /* 0x000ea80000300800 */
[----:B------:R-:W2:Y:S04]  /*6ad0*/  LDL.LU R45, [R1+0x438] ;  /* 0x00043800012d7983 */ /* 0x000ea80000300800 */
[----:B------:R-:W2:Y:S04]  /*6ae0*/  LDL.LU R46, [R1+0x470] ;  /* 0x00047000012e7983 */ /* 0x000ea80000300800 */
[----:B------:R-:W2:Y:S04]  /*6af0*/  LDL.LU R47, [R1+0x478] ;  /* 0x00047800012f7983 */ /* 0x000ea80000300800 */
[----:B------:R-:W3:Y:S04]  /*6b00*/  LDL.LU R48, [R1+0x440] ;  /* 0x0004400001307983 */ /* 0x000ee80000300800 */
[----:B------:R-:W3:Y:S04]  /*6b10*/  LDL.LU R49, [R1+0x448] ;  /* 0x0004480001317983 */ /* 0x000ee80000300800 */
[----:B------:R-:W3:Y:S04]  /*6b20*/  LDL.LU R50, [R1+0x480] ;  /* 0x0004800001327983 */ /* 0x000ee80000300800 */
[----:B------:R-:W3:Y:S04]  /*6b30*/  LDL.LU R51, [R1+0x488] ;  /* 0x0004880001337983 */ /* 0x000ee80000300800 */
[----:B------:R-:W-:Y:S04]  /*6b40*/  LDS.128 R24, [R0+0x300] ;  /* 0x0003000000187984 */ /* 0x000fe80000000c00 */
[----:B------:R-:W-:Y:S04]  /*6b50*/  LDS.128 R20, [R0+0x400] ;  /* 0x0004000000147984 */ /* 0x000fe80000000c00 */
[----:B------:R-:W-:Y:S04]  /*6b60*/  LDS.128 R16, [R0+0x500] ;  /* 0x0005000000107984 */ /* 0x000fe80000000c00 */
[----:B------:R-:W-:Y:S04]  /*6b70*/  LDS.128 R12, [R0+0x600] ;  /* 0x00060000000c7984 */ /* 0x000fe80000000c00 */
[----:B------:R-:W-:Y:S01]  /*6b80*/  LDS.128 R8, [R0+0x700] ;  /* 0x0007000000087984 */ /* 0x000fe20000000c00 */
[----:B------:R-:W-:Y:S06]  /*6b90*/  BAR.SYNC.DEFER_BLOCKING 0x0 ;  /* 0x0000000000007b1d */ /* 0x000fec0000010000 */
[----:B-----5:R0:W-:Y:S04]  /*6ba0*/  STS.128 [R2+UR8], R40 ;  /* 0x0000002802007988 */ /* 0x0201e80008000c08 */
        /* <DEDUP_REMOVED lines=8> */
[----:B---3--:R0:W-:Y:S04]  /*6c30*/  STS.128 [R2+UR8+0x1000], R48 ;  /* 0x0010003002007988 */ /* 0x0081e80008000c08 */
[----:B------:R-:W2:Y:S04]  /*6c40*/  LDL.LU R47, [R1+0x46c] ;  /* 0x00046c00012f7983 */ /* 0x000ea80000300800 */
[----:B0-----:R-:W3:Y:S04]  /*6c50*/  LDL.LU R48, [R1+0x434] ;  /* 0x0004340001307983 */ /* 0x001ee80000300800 */
[----:B------:R-:W3:Y:S04]  /*6c60*/  LDL.LU R49, [R1+0x43c] ;  /* 0x00043c0001317983 */ /* 0x000ee80000300800 */
[----:B------:R-:W3:Y:S04]  /*6c70*/  LDL.LU R50, [R1+0x474] ;  /* 0x0004740001327983 */ /* 0x000ee80000300800 */
[----:B------:R-:W3:Y:S01]  /*6c80*/  LDL.LU R51, [R1+0x47c] ;  /* 0x00047c0001337983 */ /* 0x000ee20000300800 */
[----:B------:R-:W-:Y:S01]  /*6c90*/  IMAD.MOV.U32 R52, RZ, RZ, R214 ;  /* 0x000000ffff347224 */ /* 0x000fe200078e00d6 */
[----:B------:R-:W-:Y:S01]  /*6ca0*/  MOV R56, R224 ;  /* 0x000000e000387202 */ /* 0x000fe20000000f00 */
[----:B------:R-:W-:-:S02]  /*6cb0*/  IMAD.MOV.U32 R53, RZ, RZ, R216 ;  /* 0x000000ffff357224 */ /* 0x000fc400078e00d8 */
[----:B------:R-:W-:Y:S02]  /*6cc0*/  IMAD.MOV.U32 R54, RZ, RZ, R218 ;  /* 0x000000ffff367224 */ /* 0x000fe400078e00da */
[----:B------:R-:W-:Y:S02]  /*6cd0*/  IMAD.MOV.U32 R55, RZ, RZ, R222 ;  /* 0x000000ffff377224 */ /* 0x000fe400078e00de */
[----:B------:R-:W-:Y:S02]  /*6ce0*/  IMAD.MOV.U32 R57, RZ, RZ, R246 ;  /* 0x000000ffff397224 */ /* 0x000fe400078e00f6 */
[----:B------:R-:W-:Y:S02]  /*6cf0*/  IMAD.MOV.U32 R58, RZ, RZ, R244 ;  /* 0x000000ffff3a7224 */ /* 0x000fe400078e00f4 */
        /* <DEDUP_REMOVED lines=16> */
[----:B------:R-:W-:-:S02]  /*6e00*/  IMAD.MOV.U32 R86, RZ, RZ, R161 ;  /* 0x000000ffff567224 */ /* 0x000fc400078e00a1 */
[----:B------:R-:W-:Y:S02]  /*6e10*/  IMAD.MOV.U32 R87, RZ, RZ, R160 ;  /* 0x000000ffff577224 */ /* 0x000fe400078e00a0 */
[----:B------:R-:W-:Y:S01]  /*6e20*/  IMAD.MOV.U32 R88, RZ, RZ, R159 ;  /* 0x000000ffff587224 */ /* 0x000fe200078e009f */
[----:B------:R-:W-:Y:S01]  /*6e30*/  MOV R92, R191 ;  /* 0x000000bf005c7202 */ /* 0x000fe20000000f00 */
[----:B------:R-:W-:Y:S02]  /*6e40*/  IMAD.MOV.U32 R89, RZ, RZ, R158 ;  /* 0x000000ffff597224 */ /* 0x000fe400078e009e */
[----:B------:R-:W-:Y:S01]  /*6e50*/  IMAD.MOV.U32 R94, RZ, RZ, R189 ;  /* 0x000000ffff5e7224 */ /* 0x000fe200078e00bd */
[----:B------:R-:W-:Y:S01]  /*6e60*/  MOV R100, R171 ;  /* 0x000000ab00647202 */ /* 0x000fe20000000f00 */
[----:B------:R-:W-:Y:S01]  /*6e70*/  IMAD.MOV.U32 R91, RZ, RZ, R156 ;  /* 0x000000ffff5b7224 */ /* 0x000fe200078e009c */
[----:B------:R-:W4:Y:S01]  /*6e80*/  LDL.LU R214, [R1+0x820] ;  /* 0x0008200001d67983 */ /* 0x000f220000300800 */
[----:B------:R-:W-:-:S02]  /*6e90*/  IMAD.MOV.U32 R93, RZ, RZ, R190 ;  /* 0x000000ffff5d7224 */ /* 0x000fc400078e00be */
[----:B------:R-:W-:Y:S01]  /*6ea0*/  IMAD.MOV.U32 R95, RZ, RZ, R188 ;  /* 0x000000ffff5f7224 */ /* 0x000fe200078e00bc */
[----:B------:R-:W4:Y:S01]  /*6eb0*/  LDL.LU R216, [R1+0x81c] ;  /* 0x00081c0001d87983 */ /* 0x000f220000300800 */
[----:B------:R-:W-:Y:S02]  /*6ec0*/  IMAD.MOV.U32 R96, RZ, RZ, R175 ;  /* 0x000000ffff607224 */ /* 0x000fe400078e00af */
[----:B------:R-:W-:Y:S01]  /*6ed0*/  IMAD.MOV.U32 R97, RZ, RZ, R174 ;  /* 0x000000ffff617224 */ /* 0x000fe200078e00ae */
[----:B------:R-:W4:Y:S01]  /*6ee0*/  LDL.LU R218, [R1+0x818] ;  /* 0x0008180001da7983 */ /* 0x000f220000300800 */
[----:B------:R-:W-:Y:S02]  /*6ef0*/  IMAD.MOV.U32 R98, RZ, RZ, R173 ;  /* 0x000000ffff627224 */ /* 0x000fe400078e00ad */
[----:B------:R-:W-:Y:S01]  /*6f00*/  IMAD.MOV.U32 R99, RZ, RZ, R172 ;  /* 0x000000ffff637224 */ /* 0x000fe200078e00ac */
[----:B------:R-:W4:Y:S01]  /*6f10*/  LDL.LU R222, [R1+0x814] ;  /* 0x0008140001de7983 */ /* 0x000f220000300800 */
[----:B------:R-:W-:-:S02]  /*6f20*/  IMAD.MOV.U32 R101, RZ, RZ, R170 ;  /* 0x000000ffff657224 */ /* 0x000fc400078e00aa */
[----:B------:R-:W-:Y:S01]  /*6f30*/  IMAD.MOV.U32 R102, RZ, RZ, R169 ;  /* 0x000000ffff667224 */ /* 0x000fe200078e00a9 */
[----:B------:R-:W4:Y:S01]  /*6f40*/  LDL.LU R224, [R1+0x810] ;  /* 0x0008100001e07983 */ /* 0x000f220000300800 */
[----:B------:R-:W-:-:S03]  /*6f50*/  IMAD.MOV.U32 R103, RZ, RZ, R168 ;  /* 0x000000ffff677224 */ /* 0x000fc600078e00a8 */
        /* <DEDUP_REMOVED lines=15> */
[----:B-----5:R-:W-:Y:S04]  /*7050*/  STS.128 [R2+UR8+0x1800], R40 ;  /* 0x0018002802007988 */ /* 0x020fe80008000c08 */
[----:B------:R-:W-:Y:S04]  /*7060*/  STS.128 [R208+UR8+0x1000], R52 ;  /* 0x00100034d0007988 */ /* 0x000fe80008000c08 */
[----:B------:R-:W-:Y:S04]  /*7070*/  STS.128 [R208+UR8+0x1800], R56 ;  /* 0x00180038d0007988 */ /* 0x000fe80008000c08 */
[----:B--2---:R-:W-:Y:S04]  /*7080*/  STS.128 [R208+UR8], R44 ;  /* 0x0000002cd0007988 */ /* 0x004fe80008000c08 */
[----:B---3--:R-:W-:Y:S01]  /*7090*/  STS.128 [R208+UR8+0x800], R48 ;  /* 0x00080030d0007988 */ /* 0x008fe20008000c08 */
[----:B------:R-:W-:Y:S06]  /*70a0*/  BAR.SYNC.DEFER_BLOCKING 0x0 ;  /* 0x0000000000007b1d */ /* 0x000fec0000010000 */
[----:B------:R-:W0:Y:S04]  /*70b0*/  LDS.128 R80, [R0] ;  /* 0x0000000000507984 */ /* 0x000e280000000c00 */
[----:B------:R-:W1:Y:S04]  /*70c0*/  LDS.128 R64, [R0+0x100] ;  /* 0x0001000000407984 */ /* 0x000e680000000c00 */
[----:B------:R-:W2:Y:S04]  /*70d0*/  LDS.128 R60, [R0+0x200] ;  /* 0x00020000003c7984 */ /* 0x000ea80000000c00 */
[----:B------:R-:W3:Y:S04]  /*70e0*/  LDS.128 R56, [R0+0x300] ;  /* 0x0003000000387984 */ /* 0x000ee80000000c00 */
[----:B------:R-:W5:Y:S04]  /*70f0*/  LDS.128 R52, [R0+0x400] ;  /* 0x0004000000347984 */ /* 0x000f680000000c00 */
[----:B------:R-:W5:Y:S04]  /*7100*/  LDS.128 R48, [R0+0x500] ;  /* 0x0005000000307984 */ /* 0x000f680000000c00 */
[----:B------:R-:W5:Y:S04]  /*7110*/  LDS.128 R44, [R0+0x600] ;  /* 0x00060000002c7984 */ /* 0x000f680000000c00 */
[----:B------:R-:W5:Y:S01]  /*7120*/  LDS.128 R40, [R0+0x700] ;  /* 0x0007000000287984 */ /* 0x000f620000000c00 */
[----:B------:R-:W-:Y:S06]  /*7130*/  BAR.SYNC.DEFER_BLOCKING 0x0 ;  /* 0x0000000000007b1d */ /* 0x000fec0000010000 */
[----:B------:R0:W-:Y:S04]  /*7140*/  STS.128 [R2+UR8], R68 ;  /* 0x0000004402007988 */ /* 0x0001e80008000c08 */
[----:B------:R1:W-:Y:S04]  /*7150*/  STS.128 [R2+UR8+0x800], R72 ;  /* 0x0008004802007988 */ /* 0x0003e80008000c08 */
[----:B------:R2:W-:Y:S01]  /*7160*/  STS.128 [R2+UR8+0x1000], R76 ;  /* 0x0010004c02007988 */ /* 0x0005e20008000c08 */
[----:B0-----:R-:W-:-:S02]  /*7170*/  IMAD.MOV.U32 R68, RZ, RZ, R243 ;  /* 0x000000ffff447224 */ /* 0x001fc400078e00f3 */
[----:B------:R-:W-:Y:S01]  /*7180*/  IMAD.MOV.U32 R69, RZ, RZ, R3 ;  /* 0x000000ffff457224 */ /* 0x000fe200078e0003 */
[----:B------:R-:W3:Y:S01]  /*7190*/  LDL.LU R243, [R1+0x7d0] ;  /* 0x0007d00001f37983 */ /* 0x000ee20000300800 */
[----:B------:R-:W-:Y:S02]  /*71a0*/  IMAD.MOV.U32 R70, RZ, RZ, R252 ;  /* 0x000000ffff467224 */ /* 0x000fe400078e00fc */
[----:B------:R-:W-:Y:S02]  /*71b0*/  IMAD.MOV.U32 R71, RZ, RZ, R213 ;  /* 0x000000ffff477224 */ /* 0x000fe400078e00d5 */
[----:B-1----:R-:W-:Y:S01]  /*71c0*/  IMAD.MOV.U32 R72, RZ, RZ, R199 ;  /* 0x000000ffff487224 */ /* 0x002fe200078e00c7 */
[----:B--2---:R-:W-:Y:S01]  /*71d0*/  MOV R76, R167 ;  /* 0x000000a7004c7202 */ /* 0x004fe20000000f00 */
[----:B------:R-:W-:Y:S02]  /*71e0*/  IMAD.MOV.U32 R73, RZ, RZ, R198 ;  /* 0x000000ffff497224 */ /* 0x000fe400078e00c6 */
        /* <DEDUP_REMOVED lines=8> */
[----:B------:R0:W-:Y:S04]  /*7270*/  STS.128 [R208+UR8+0x1000], R84 ;  /* 0x00100054d0007988 */ /* 0x0001e80008000c08 */
[----:B------:R1:W-:Y:S01]  /*7280*/  STS.128 [R208+UR8+0x1800], R88 ;  /* 0x00180058d0007988 */ /* 0x0003e20008000c08 */
[----:B------:R-:W-:Y:S01]  /*7290*/  BAR.SYNC.DEFER_BLOCKING 0x0 ;  /* 0x0000000000007b1d */ /* 0x000fe20000010000 */
[----:B0-----:R-:W-:Y:S01]  /*72a0*/  IMAD.MOV.U32 R84, RZ, RZ, R155 ;  /* 0x000000ffff547224 */ /* 0x001fe200078e009b */
[----:B------:R-:W-:Y:S01]  /*72b0*/  MOV R87, R152 ;  /* 0x0000009800577202 */ /* 0x000fe20000000f00 */
[----:B------:R-:W-:-:S02]  /*72c0*/  IMAD.MOV.U32 R85, RZ, RZ, R154 ;  /* 0x000000ffff557224 */ /* 0x000fc400078e009a */
[----:B------:R-:W-:Y:S01]  /*72d0*/  IMAD.MOV.U32 R86, RZ, RZ, R153 ;  /* 0x000000ffff567224 */ /* 0x000fe200078e0099 */
[----:B------:R-:W0:Y:S04]  /*72e0*/  LDS.128 R164, [R0] ;  /* 0x0000000000a47984 */ /* 0x000e280000000c00 */
[----:B------:R-:W2:Y:S04]  /*72f0*/  LDS.128 R160, [R0+0x100] ;  /* 0x0001000000a07984 */ /* 0x000ea80000000c00 */
[----:B------:R-:W2:Y:S04]  /*7300*/  LDS.128 R156, [R0+0x200] ;  /* 0x00020000009c7984 */ /* 0x000ea80000000c00 */
[----:B------:R-:W2:Y:S04]  /*7310*/  LDS.128 R152, [R0+0x300] ;  /* 0x0003000000987984 */ /* 0x000ea80000000c00 */
[----:B------:R-:W2:Y:S04]  /*7320*/  LDS.128 R116, [R0+0x400] ;  /* 0x0004000000747984 */ /* 0x000ea80000000c00 */
[----:B------:R-:W2:Y:S04]  /*7330*/  LDS.128 R68, [R0+0x500] ;  /* 0x0005000000447984 */ /* 0x000ea80000000c00 */
[----:B------:R-:W2:Y:S04]  /*7340*/  LDS.128 R76, [R0+0x600] ;  /* 0x00060000004c7984 */ /* 0x000ea80000000c00 */
[----:B------:R-:W2:Y:S01]  /*7350*/  LDS.128 R72, [R0+0x700] ;  /* 0x0007000000487984 */ /* 0x000ea20000000c00 */
[----:B------:R-:W-:Y:S01]  /*7360*/  BAR.SYNC.DEFER_BLOCKING 0x0 ;  /* 0x0000000000007b1d */ /* 0x000fe20000010000 */
[----:B-1----:R-:W-:-:S02]  /*7370*/  IMAD.MOV.U32 R88, RZ, RZ, R195 ;  /* 0x000000ffff587224 */ /* 0x002fc400078e00c3 */
[----:B------:R-:W-:Y:S02]  /*7380*/  IMAD.MOV.U32 R89, RZ, RZ, R194 ;  /* 0x000000ffff597224 */ /* 0x000fe400078e00c2 */
[----:B------:R-:W-:Y:S02]  /*7390*/  IMAD.MOV.U32 R90, RZ, RZ, R193 ;  /* 0x000000ffff5a7224 */ /* 0x000fe400078e00c1 */
[----:B------:R-:W-:Y:S01]  /*73a0*/  IMAD.MOV.U32 R91, RZ, RZ, R192 ;  /* 0x000000ffff5b7224 */ /* 0x000fe200078e00c0 */
[----:B------:R1:W-:Y:S04]  /*73b0*/  STS.128 [R2+UR8], R84 ;  /* 0x0000005402007988 */ /* 0x0003e80008000c08 */
[----:B------:R5:W-:Y:S04]  /*73c0*/  STS.128 [R2+UR8+0x800], R88 ;  /* 0x0008005802007988 */ /* 0x000be80008000c08 */
[----:B------:R4:W-:Y:S01]  /*73d0*/  STS.128 [R2+UR8+0x1000], R92 ;  /* 0x0010005c02007988 */ /* 0x0009e20008000c08 */
[----:B-1----:R-:W-:Y:S01]  /*73e0*/  IMAD.MOV.U32 R84, RZ, RZ, R187 ;  /* 0x000000ffff547224 */ /* 0x002fe200078e00bb */
[----:B------:R-:W-:Y:S01]  /*73f0*/  MOV R85, R186 ;  /* 0x000000ba00557202 */ /* 0x000fe20000000f00 */
[----:B------:R-:W-:-:S02]  /*7400*/  IMAD.MOV.U32 R86, RZ, RZ, R185 ;  /* 0x000000ffff567224 */ /* 0x000fc400078e00b9 */
[----:B------:R-:W-:Y:S01]  /*7410*/  IMAD.MOV.U32 R87, RZ, RZ, R184 ;  /* 0x000000ffff577224 */ /* 0x000fe200078e00b8 */
[----:B-----5:R-:W-:Y:S01]  /*7420*/  MOV R90, R181 ;  /* 0x000000b5005a7202 */ /* 0x020fe20000000f00 */
[----:B------:R-:W-:Y:S02]  /*7430*/  IMAD.MOV.U32 R88, RZ, RZ, R183 ;  /* 0x000000ffff587224 */ /* 0x000fe400078e00b7 */
[----:B------:R-:W-:Y:S01]  /*7440*/  IMAD.MOV.U32 R89, RZ, RZ, R182 ;  /* 0x000000ffff597224 */ /* 0x000fe200078e00b6 */
[----:B----4-:R-:W-:Y:S01]  /*7450*/  MOV R95, R176 ;  /* 0x000000b0005f7202 */ /* 0x010fe20000000f00 */
[----:B------:R-:W-:Y:S02]  /*7460*/  IMAD.MOV.U32 R91, RZ, RZ, R180 ;  /* 0x000000ffff5b7224 */ /* 0x000fe400078e00b4 */
[----:B------:R-:W-:Y:S02]  /*7470*/  IMAD.MOV.U32 R92, RZ, RZ, R179 ;  /* 0x000000ffff5c7224 */ /* 0x000fe400078e00b3 */
[----:B------:R-:W-:-:S02]  /*7480*/  IMAD.MOV.U32 R93, RZ, RZ, R178 ;  /* 0x000000ffff5d7224 */ /* 0x000fc400078e00b2 */
[----:B------:R-:W-:Y:S01]  /*7490*/  IMAD.MOV.U32 R94, RZ, RZ, R177 ;  /* 0x000000ffff5e7224 */ /* 0x000fe200078e00b1 */
[----:B------:R-:W-:Y:S04]  /*74a0*/  STS.128 [R2+UR8+0x1800], R84 ;  /* 0x0018005402007988 */ /* 0x000fe80008000c08 */
[----:B------:R1:W-:Y:S04]  /*74b0*/  STS.128 [R208+UR8], R88 ;  /* 0x00000058d0007988 */ /* 0x0003e80008000c08 */
[----:B------:R4:W-:Y:S04]  /*74c0*/  STS.128 [R208+UR8+0x800], R92 ;  /* 0x0008005cd0007988 */ /* 0x0009e80008000c08 */
[----:B------:R-:W-:Y:S04]  /*74d0*/  STS.128 [R208+UR8+0x1000], R96 ;  /* 0x00100060d0007988 */ /* 0x000fe80008000c08 */
[----:B------:R5:W-:Y:S01]  /*74e0*/  STS.128 [R208+UR8+0x1800], R100 ;  /* 0x00180064d0007988 */ /* 0x000be20008000c08 */
[----:B------:R-:W-:Y:S06]  /*74f0*/  BAR.SYNC.DEFER_BLOCKING 0x0 ;  /* 0x0000000000007b1d */ /* 0x000fec0000010000 */
[----:B------:R-:W0:Y:S02]  /*7500*/  S2R R3, SR_TID.X ;  /* 0x0000000000037919 */ /* 0x000e240000002100 */
[----:B-1----:R-:W1:Y:S01]  /*7510*/  LDC.64 R88, c[0x0][0x220] ;  /* 0x00008800ff587b82 */ /* 0x002e620000000a00 */
[----:B------:R-:W2:Y:S04]  /*7520*/  LDS.128 R196, [R0] ;  /* 0x0000000000c47984 */ /* 0x000ea80000000c00 */
[----:B------:R-:W2:Y:S04]  /*7530*/  LDS.128 R192, [R0+0x100] ;  /* 0x0001000000c07984 */ /* 0x000ea80000000c00 */
[----:B------:R-:W2:Y:S04]  /*7540*/  LDS.128 R188, [R0+0x200] ;  /* 0x0002000000bc7984 */ /* 0x000ea80000000c00 */
[----:B------:R-:W2:Y:S04]  /*7550*/  LDS.128 R184, [R0+0x300] ;  /* 0x0003000000b87984 */ /* 0x000ea80000000c00 */
[----:B------:R-:W2:Y:S04]  /*7560*/  LDS.128 R180, [R0+0x400] ;  /* 0x0004000000b47984 */ /* 0x000ea80000000c00 */
[----:B------:R-:W2:Y:S04]  /*7570*/  LDS.128 R176, [R0+0x500] ;  /* 0x0005000000b07984 */ /* 0x000ea80000000c00 */
[----:B------:R-:W2:Y:S04]  /*7580*/  LDS.128 R172, [R0+0x600] ;  /* 0x0006000000ac7984 */ /* 0x000ea80000000c00 */
[----:B------:R-:W2:Y:S01]  /*7590*/  LDS.128 R168, [R0+0x700] ;  /* 0x0007000000a87984 */ /* 0x000ea20000000c00 */
[----:B----4-:R-:W-:Y:S01]  /*75a0*/  IMAD.MOV.U32 R92, RZ, RZ, R124 ;  /* 0x000000ffff5c7224 */ /* 0x010fe200078e007c */
[----:B------:R-:W-:Y:S01]  /*75b0*/  MOV R94, R140 ;  /* 0x0000008c005e7202 */ /* 0x000fe20000000f00 */
[----:B------:R-:W-:Y:S01]  /*75c0*/  IMAD.MOV.U32 R93, RZ, RZ, R126 ;  /* 0x000000ffff5d7224 */ /* 0x000fe200078e007e */
[----:B------:R-:W4:Y:S01]  /*75d0*/  S2R R252, SR_TID.X ;  /* 0x0000000000fc7919 */ /* 0x000f220000002100 */
[----:B------:R-:W-:Y:S01]  /*75e0*/  IMAD.MOV.U32 R95, RZ, RZ, R142 ;  /* 0x000000ffff5f7224 */ /* 0x000fe200078e008e */
[----:B------:R-:W-:Y:S01]  /*75f0*/  BAR.SYNC.DEFER_BLOCKING 0x0 ;  /* 0x0000000000007b1d */ /* 0x000fe20000010000 */
[----:B-----5:R-:W-:Y:S01]  /*7600*/  IMAD.MOV.U32 R100, RZ, RZ, R120 ;  /* 0x000000ffff647224 */ /* 0x020fe200078e0078 */
        /* <DEDUP_REMOVED lines=10> */
[----:B------:R-:W-:Y:S01]  /*76b0*/  IMAD.MOV.U32 R87, RZ, RZ, R150 ;  /* 0x000000ffff577224 */ /* 0x000fe200078e0096 */
[----:B------:R5:W-:Y:S04]  /*76c0*/  STS.128 [R2+UR8+0x800], R92 ;  /* 0x0008005c02007988 */ /* 0x000be80008000c08 */
[----:B------:R-:W-:Y:S04]  /*76d0*/  STS.128 [R2+UR8], R100 ;  /* 0x0000006402007988 */ /* 0x000fe80008000c08 */
[----:B------:R0:W-:Y:S04]  /*76e0*/  STS.128 [R2+UR8+0x1000], R96 ;  /* 0x0010006002007988 */ /* 0x0001e80008000c08 */
[----:B------:R1:W-:Y:S01]  /*76f0*/  STS.128 [R2+UR8+0x1800], R84 ;  /* 0x0018005402007988 */ /* 0x0003e20008000c08 */
[----:B-----5:R-:W-:Y:S01]  /*7700*/  MOV R92, R121 ;  /* 0x00000079005c7202 */ /* 0x020fe20000000f00 */
[----:B------:R-:W-:-:S02]  /*7710*/  IMAD.MOV.U32 R93, RZ, RZ, R123 ;  /* 0x000000ffff5d7224 */ /* 0x000fc400078e007b */
[----:B------:R-:W-:Y:S02]  /*7720*/  IMAD.MOV.U32 R94, RZ, RZ, R137 ;  /* 0x000000ffff5e7224 */ /* 0x000fe400078e0089 */
[----:B------:R-:W-:Y:S02]  /*7730*/  IMAD.MOV.U32 R95, RZ, RZ, R139 ;  /* 0x000000ffff5f7224 */ /* 0x000fe400078e008b */
[----:B0-----:R-:W-:Y:S01]  /*7740*/  IMAD.MOV.U32 R96, RZ, RZ, R125 ;  /* 0x000000ffff607224 */ /* 0x001fe200078e007d */
[----:B------:R-:W-:Y:S02]  /*7750*/  MOV R97, R127 ;  /* 0x0000007f00617202 */ /* 0x000fe40000000f00 */
[----:B------:R0:W-:Y:S01]  /*7760*/  STS.128 [R208+UR8], R92 ;  /* 0x0000005cd0007988 */ /* 0x0001e20008000c08 */
[----:B------:R-:W-:Y:S01]  /*7770*/  IMAD.MOV.U32 R98, RZ, RZ, R141 ;  /* 0x000000ffff627224 */ /* 0x000fe200078e008d */
[----:B-1----:R-:W-:Y:S01]  /*7780*/  MOV R86, R145 ;  /* 0x0000009100567202 */ /* 0x002fe20000000f00 */
[----:B------:R-:W-:-:S02]  /*7790*/  IMAD.MOV.U32 R99, RZ, RZ, R143 ;  /* 0x000000ffff637224 */ /* 0x000fc400078e008f */
[----:B------:R-:W-:Y:S02]  /*77a0*/  IMAD.MOV.U32 R84, RZ, RZ, R129 ;  /* 0x000000ffff547224 */ /* 0x000fe400078e0081 */
[----:B------:R-:W-:Y:S02]  /*77b0*/  IMAD.MOV.U32 R85, RZ, RZ, R131 ;  /* 0x000000ffff557224 */ /* 0x000fe400078e0083 */
[----:B------:R-:W-:Y:S01]  /*77c0*/  IMAD.MOV.U32 R87, RZ, RZ, R147 ;  /* 0x000000ffff577224 */ /* 0x000fe200078e0093 */
[----:B------:R-:W-:Y:S01]  /*77d0*/  STS.128 [R208+UR8+0x800], R96 ;  /* 0x00080060d0007988 */ /* 0x000fe20008000c08 */
[----:B0-----:R-:W-:Y:S01]  /*77e0*/  IMAD.MOV.U32 R92, RZ, RZ, R133 ;  /* 0x000000ffff5c7224 */ /* 0x001fe200078e0085 */
[----:B------:R-:W-:Y:S01]  /*77f0*/  MOV R95, R151 ;  /* 0x00000097005f7202 */ /* 0x000fe20000000f00 */
[----:B------:R-:W-:Y:S02]  /*7800*/  IMAD.MOV.U32 R93, RZ, RZ, R135 ;  /* 0x000000ffff5d7224 */ /* 0x000fe400078e0087 */
[----:B------:R-:W-:Y:S01]  /*7810*/  IMAD.MOV.U32 R94, RZ, RZ, R149 ;  /* 0x000000ffff5e7224 */ /* 0x000fe200078e0095 */
[----:B------:R-:W-:Y:S01]  /*7820*/  STS.128 [R208+UR8+0x1000], R84 ;  /* 0x00100054d0007988 */ /* 0x000fe20008000c08 */
[----:B------:R-:W-:-:S03]  /*7830*/  LOP3.LUT R3, R3, 0x60, RZ, 0xc0, !PT ;  /* 0x0000006003037812 */ /* 0x000fc600078ec0ff */
[----:B------:R-:W-:Y:S01]  /*7840*/  STS.128 [R208+UR8+0x1800], R92 ;  /* 0x0018005cd0007988 */ /* 0x000fe20008000c08 */
[C---:B------:R-:W-:Y:S02]  /*7850*/  SHF.L.U32 R213, R3.reuse, 0x3, RZ ;  /* 0x0000000303d57819 */ /* 0x040fe400000006ff */
[----:B------:R-:W-:-:S04]  /*7860*/  LEA R90, P0, R3, R88, 0x5 ;  /* 0x00000058035a7211 */ /* 0x000fc800078028ff */
[-C--:B------:R-:W-:Y:S02]  /*7870*/  LEA.HI.X R91, R213, R89.reuse, RZ, 0x2, P0 ;  /* 0x00000059d55b7211 */ /* 0x080fe400000f14ff */
[----:B------:R-:W-:Y:S02]  /*7880*/  LEA R2, P0, R209, R88, 0xa ;  /* 0x00000058d1027211 */ /* 0x000fe400078050ff */
[----:B----4-:R-:W-:Y:S02]  /*7890*/  LOP3.LUT R252, R252, 0x1f, RZ, 0xc0, !PT ;  /* 0x0000001ffcfc7812 */ /* 0x010fe400078ec0ff */
[----:B------:R-:W-:-:S03]  /*78a0*/  LEA.HI.X R3, R211, R89, RZ, 0x2, P0 ;  /* 0x00000059d3037211 */ /* 0x000fc600000f14ff */
[C---:B------:R-:W-:Y:S01]  /*78b0*/  IMAD.WIDE.U32 R90, R252.reuse, 0x4, R90 ;  /* 0x00000004fc5a7825 */ /* 0x040fe200078e005a */
[----:B------:R-:W-:Y:S03]  /*78c0*/  BAR.SYNC.DEFER_BLOCKING 0x0 ;  /* 0x0000000000007b1d */ /* 0x000fe60000010000 */
[----:B------:R-:W-:-:S03]  /*78d0*/  IMAD.WIDE.U32 R2, R252, 0x4, R2 ;  /* 0x00000004fc027825 */ /* 0x000fc600078e0002 */
[----:B------:R-:W-:Y:S04]  /*78e0*/  STG.E desc[UR10][R90.64], R204 ;  /* 0x000000cc5a007986 */ /* 0x000fe8000c10190a */
[----:B------:R-:W-:Y:S04]  /*78f0*/  STG.E desc[UR10][R90.64+0x80], R206 ;  /* 0x000080ce5a007986 */ /* 0x000fe8000c10190a */
[----:B------:R-:W-:Y:S04]  /*7900*/  STG.E desc[UR10][R90.64+0x100], R200 ;  /* 0x000100c85a007986 */ /* 0x000fe8000c10190a */
[----:B------:R-:W-:Y:S04]  /*7910*/  STG.E desc[UR10][R90.64+0x180], R202 ;  /* 0x000180ca5a007986 */ /* 0x000fe8000c10190a */
[----:B------:R-:W-:Y:S04]  /*7920*/  STG.E desc[UR10][R90.64+0x200], R4 ;  /* 0x000200045a007986 */ /* 0x000fe8000c10190a */
[----:B------:R-:W-:Y:S04]  /*7930*/  STG.E desc[UR10][R90.64+0x280], R6 ;  /* 0x000280065a007986 */ /* 0x000fe8000c10190a */
[----:B------:R-:W-:Y:S04]  /*7940*/  STG.E desc[UR10][R90.64+0x300], R80 ;  /* 0x000300505a007986 */ /* 0x000fe8000c10190a */
[----:B------:R-:W-:Y:S04]  /*7950*/  STG.E desc[UR10][R90.64+0x380], R82 ;  /* 0x000380525a007986 */ /* 0x000fe8000c10190a */
[----:B------:R0:W-:Y:S04]  /*7960*/  STG.E desc[UR10][R2.64], R241 ;  /* 0x000000f102007986 */ /* 0x0001e8000c10190a */
[----:B------:R1:W-:Y:S04]  /*7970*/  STG.E desc[UR10][R2.64+0x80], R239 ;  /* 0x000080ef02007986 */ /* 0x0003e8000c10190a */
[----:B------:R4:W-:Y:S04]  /*7980*/  STG.E desc[UR10][R2.64+0x100], R237 ;  /* 0x000100ed02007986 */ /* 0x0009e8000c10190a */
[----:B0-----:R-:W5:Y:S04]  /*7990*/  LDL.LU R241, [R1+0x7cc] ;  /* 0x0007cc0001f17983 */ /* 0x001f680000300800 */
[----:B-1----:R-:W2:Y:S04]  /*79a0*/  LDL.LU R239, [R1+0x7c8] ;  /* 0x0007c80001ef7983 */ /* 0x002ea80000300800 */
[----:B----4-:R-:W4:Y:S04]  /*79b0*/  LDL.LU R237, [R1+0x7c4] ;  /* 0x0007c40001ed7983 */ /* 0x010f280000300800 */
[----:B------:R0:W-:Y:S04]  /*79c0*/  STG.E desc[UR10][R2.64+0x180], R235 ;  /* 0x000180eb02007986 */ /* 0x0001e8000c10190a */
[----:B------:R1:W-:Y:S04]  /*79d0*/  STG.E desc[UR10][R2.64+0x200], R233 ;  /* 0x000200e902007986 */ /* 0x0003e8000c10190a */
[----:B0-----:R-:W5:Y:S04]  /*79e0*/  LDL.LU R235, [R1+0x7c0] ;  /* 0x0007c00001eb7983 */ /* 0x001f680000300800 */
[----:B-1----:R-:W2:Y:S04]  /*79f0*/  LDL.LU R233, [R1+0x7bc] ;  /* 0x0007bc0001e97983 */ /* 0x002ea80000300800 */
[----:B------:R-:W-:Y:S04]  /*7a00*/  STG.E desc[UR10][R2.64+0x280], R226 ;  /* 0x000280e202007986 */ /* 0x000fe8000c10190a */
[----:B------:R-:W-:Y:S04]  /*7a10*/  STG.E desc[UR10][R2.64+0x300], R64 ;  /* 0x0003004002007986 */ /* 0x000fe8000c10190a */
[----:B------:R0:W-:Y:S01]  /*7a20*/  STG.E desc[UR10][R2.64+0x380], R66 ;  /* 0x0003804202007986 */ /* 0x0001e2000c10190a */
[----:B------:R-:W-:-:S02]  /*7a30*/  LEA R134, P1, R232, R88, 0xa ;  /* 0x00000058e8867211 */ /* 0x000fc400078250ff */
[----:B------:R-:W1:Y:S01]  /*7a40*/  S2R R232, SR_TID.X ;  /* 0x0000000000e87919 */ /* 0x000e620000002100 */
[----:B------:R-:W-:-:S04]  /*7a50*/  LEA R84, P0, R210, R88, 0xa ;  /* 0x00000058d2547211 */ /* 0x000fc800078050ff */
[-C--:B------:R-:W-:Y:S02]  /*7a60*/  LEA.HI.X R85, R212, R89.reuse, RZ, 0x2, P0 ;  /* 0x00000059d4557211 */ /* 0x080fe400000f14ff */
[----:B------:R-:W-:Y:S01]  /*7a70*/  LEA.HI.X R135, R228, R89, RZ, 0x2, P1 ;  /* 0x00000059e4877211 */ /* 0x000fe200008f14ff */
[----:B0-----:R-:W-:Y:S01]  /*7a80*/  IMAD.SHL.U32 R66, R240, 0x100, RZ ;  /* 0x00000100f0427824 */ /* 0x001fe200078e00ff */
[----:B------:R-:W0:Y:S01]  /*7a90*/  S2R R99, SR_TID.X ;  /* 0x0000000000637919 */ /* 0x000e220000002100 */
[----:B------:R-:W-:Y:S01]  /*7aa0*/  IMAD.WIDE.U32 R84, R252, 0x4, R84 ;  /* 0x00000004fc547825 */ /* 0x000fe200078e0054 */
[----:B------:R-:W-:Y:S01]  /*7ab0*/  SHF.L.U32 R86, R247, 0x8, RZ ;  /* 0x00000008f7567819 */ /* 0x000fe200000006ff */
[----:B------:R-:W3:Y:S03]  /*7ac0*/  S2R R97, SR_TID.X ;  /* 0x0000000000617919 */ /* 0x000ee60000002100 */
[----:B------:R-:W-:Y:S04]  /*7ad0*/  STG.E desc[UR10][R84.64], R205 ;  /* 0x000000cd54007986 */ /* 0x000fe8000c10190a */
[----:B------:R-:W-:Y:S04]  /*7ae0*/  STG.E desc[UR10][R84.64+0x80], R207 ;  /* 0x000080cf54007986 */ /* 0x000fe8000c10190a */
[----:B------:R-:W-:Y:S04]  /*7af0*/  STG.E desc[UR10][R84.64+0x100], R201 ;  /* 0x000100c954007986 */ /* 0x000fe8000c10190a */
[----:B------:R-:W-:Y:S01]  /*7b00*/  STG.E desc[UR10][R84.64+0x180], R203 ;  /* 0x000180cb54007986 */ /* 0x000fe2000c10190a */
[----:B-1----:R-:W-:-:S03]  /*7b10*/  SHF.R.U32.HI R232, RZ, 0x5, R232 ;  /* 0x00000005ffe87819 */ /* 0x002fc600000116e8 */
[----:B------:R-:W-:Y:S04]  /*7b20*/  STG.E desc[UR10][R84.64+0x200], R5 ;  /* 0x0002000554007986 */ /* 0x000fe8000c10190a */
[----:B------:R-:W-:Y:S01]  /*7b30*/  STG.E desc[UR10][R84.64+0x280], R7 ;  /* 0x0002800754007986 */ /* 0x000fe2000c10190a */
[----:B------:R-:W-:-:S03]  /*7b40*/  SGXT.U32 R232, R232, 0x2 ;  /* 0x00000002e8e8781a */ /* 0x000fc60000000000 */
[----:B------:R-:W-:Y:S04]  /*7b50*/  STG.E desc[UR10][R84.64+0x300], R81 ;  /* 0x0003005154007986 */ /* 0x000fe8000c10190a */
[----:B------:R1:W-:Y:S01]  /*7b60*/  STG.E desc[UR10][R84.64+0x380], R83 ;  /* 0x0003805354007986 */ /* 0x0003e2000c10190a */
[----:B------:R-:W-:-:S03]  /*7b70*/  LOP3.LUT R232, R232, 0x64, RZ, 0xfc, !PT ;  /* 0x00000064e8e87812 */ /* 0x000fc600078efcff */
[----:B------:R-:W4:Y:S01]  /*7b80*/  LDL.LU R228, [R1+0x7b8] ;  /* 0x0007b80001e47983 */ /* 0x000f220000300800 */
[----:B-1----:R-:W-:Y:S01]  /*7b90*/  IMAD.SHL.U32 R85, R246, 0x100, RZ ;  /* 0x00000100f6557824 */ /* 0x002fe200078e00ff */
[----:B0-----:R-:W-:Y:S01]  /*7ba0*/  SHF.R.U32.HI R99, RZ, 0x5, R99 ;  /* 0x00000005ff637819 */ /* 0x001fe20000011663 */
[C---:B------:R-:W-:Y:S01]  /*7bb0*/  IMAD.SHL.U32 R3, R234.reuse, 0x100, RZ ;  /* 0x00000100ea037824 */ /* 0x040fe200078e00ff */
[----:B---3--:R-:W-:Y:S02]  /*7bc0*/  SHF.R.U32.HI R97, RZ, 0x5, R97 ;  /* 0x00000005ff617819 */ /* 0x008fe40000011661 */
[----:B------:R-:W-:Y:S02]  /*7bd0*/  SGXT.U32 R99, R99, 0x2 ;  /* 0x000000026363781a */ /* 0x000fe40000000000 */
[----:B------:R-:W-:Y:S02]  /*7be0*/  LEA R130, P3, R234, R88, 0xa ;  /* 0x00000058ea827211 */ /* 0x000fe400078650ff */
[----:B------:R-:W-:-:S02]  /*7bf0*/  LOP3.LUT R99, R99, 0x4c, RZ, 0xfc, !PT ;  /* 0x0000004c63637812 */ /* 0x000fc400078efcff */
[----:B------:R-:W-:Y:S02]  /*7c00*/  SGXT.U32 R97, R97, 0x2 ;  /* 0x000000026161781a */ /* 0x000fe40000000000 */
[----:B------:R-:W-:Y:S01]  /*7c10*/  LEA.HI.X R131, R3, R89, RZ, 0x2, P3 ;  /* 0x0000005903837211 */ /* 0x000fe200018f14ff */
[----:B------:R-:W-:Y:S01]  /*7c20*/  IMAD.SHL.U32 R87, R99, 0x100, RZ ;  /* 0x0000010063577824 */ /* 0x000fe200078e00ff */
[----:B------:R-:W-:Y:S01]  /*7c30*/  LOP3.LUT R97, R97, 0x50, RZ, 0xfc, !PT ;  /* 0x0000005061617812 */ /* 0x000fe200078efcff */
[----:B------:R-:W0:Y:S01]  /*7c40*/  S2R R95, SR_TID.X ;  /* 0x00000000005f7919 */ /* 0x000e220000002100 */
[----:B------:R-:W-:-:S03]  /*7c50*/  SHF.L.U32 R81, R242, 0x8, RZ ;  /* 0x00000008f2517819 */ /* 0x000fc600000006ff */
[----:B------:R-:W-:Y:S01]  /*7c60*/  IMAD.SHL.U32 R91, R97, 0x100, RZ ;  /* 0x00000100615b7824 */ /* 0x000fe200078e00ff */
[----:B------:R-:W1:Y:S01]  /*7c70*/  S2R R92, SR_TID.X ;  /* 0x00000000005c7919 */ /* 0x000e620000002100 */
[C---:B------:R-:W-:Y:S01]  /*7c80*/  IMAD.SHL.U32 R5, R236.reuse, 0x100, RZ ;  /* 0x00000100ec057824 */ /* 0x040fe200078e00ff */
[----:B------:R-:W-:Y:S01]  /*7c90*/  LEA R126, P5, R236, R88, 0xa ;  /* 0x00000058ec7e7211 */ /* 0x000fe200078a50ff */
[----:B------:R-:W-:-:S03]  /*7ca0*/  IMAD.SHL.U32 R82, R243, 0x100, RZ ;  /* 0x00000100f3527824 */ /* 0x000fc600078e00ff */
[-C--:B------:R-:W-:Y:S02]  /*7cb0*/  LEA.HI.X R127, R5, R89.reuse, RZ, 0x2, P5 ;  /* 0x00000059057f7211 */ /* 0x080fe400028f14ff */
[-C--:B------:R-:W-:Y:S01]  /*7cc0*/  LEA R108, P5, R243, R88.reuse, 0xa ;  /* 0x00000058f36c7211 */ /* 0x080fe200078a50ff */
[C---:B------:R-:W-:Y:S01]  /*7cd0*/  IMAD.SHL.U32 R7, R238.reuse, 0x100, RZ ;  /* 0x00000100ee077824 */ /* 0x040fe200078e00ff */
[----:B------:R-:W-:Y:S01]  /*7ce0*/  LEA R122, P0, R238, R88, 0xa ;  /* 0x00000058ee7a7211 */ /* 0x000fe200078050ff */
[----:B------:R-:W-:Y:S01]  /*7cf0*/  IMAD.SHL.U32 R83, R244, 0x100, RZ ;  /* 0x00000100f4537824 */ /* 0x000fe200078e00ff */
[----:B------:R-:W-:Y:S02]  /*7d00*/  LEA.HI.X R109, R82, R89, RZ, 0x2, P5 ;  /* 0x00000059526d7211 */ /* 0x000fe400028f14ff */
[----:B0-----:R-:W-:-:S04]  /*7d10*/  SHF.R.U32.HI R95, RZ, 0x5, R95 ;  /* 0x00000005ff5f7819 */ /* 0x001fc8000001165f */
[----:B------:R-:W-:Y:S02]  /*7d20*/  SGXT.U32 R95, R95, 0x2 ;  /* 0x000000025f5f781a */ /* 0x000fe40000000000 */
[----:B-1----:R-:W-:Y:S02]  /*7d30*/  SHF.R.U32.HI R92, RZ, 0x5, R92 ;  /* 0x00000005ff5c7819 */ /* 0x002fe4000001165c */
[----:B------:R-:W-:Y:S02]  /*7d40*/  LOP3.LUT R95, R95, 0x54, RZ, 0xfc, !PT ;  /* 0x000000545f5f7812 */ /* 0x000fe400078efcff */
[----:B------:R-:W-:Y:S01]  /*7d50*/  SGXT.U32 R92, R92, 0x2 ;  /* 0x000000025c5c781a */ /* 0x000fe20000000000 */
[----:B------:R-:W0:Y:S01]  /*7d60*/  S2R R90, SR_TID.X ;  /* 0x00000000005a7919 */ /* 0x000e220000002100 */
[C---:B------:R-:W-:Y:S01]  /*7d70*/  LEA R94, P5, R95.reuse, R88, 0xa ;  /* 0x000000585f5e7211 */ /* 0x040fe200078a50ff */
[----:B------:R-:W-:Y:S01]  /*7d80*/  IMAD.SHL.U32 R93, R95, 0x100, RZ ;  /* 0x000001005f5d7824 */ /* 0x000fe200078e00ff */
[----:B------:R-:W-:Y:S01]  /*7d90*/  LOP3.LUT R92, R92, 0x58, RZ, 0xfc, !PT ;  /* 0x000000585c5c7812 */ /* 0x000fe200078efcff */
[----:B------:R-:W-:Y:S01]  /*7da0*/  IMAD.SHL.U32 R84, R245, 0x100, RZ ;  /* 0x00000100f5547824 */ /* 0x000fe200078e00ff */
[----:B------:R-:W-:-:S02]  /*7db0*/  LEA.HI.X R123, R7, R89, RZ, 0x2, P0 ;  /* 0x00000059077b7211 */ /* 0x000fc400000f14ff */
[-C--:B------:R-:W-:Y:S01]  /*7dc0*/  LEA R104, P0, R245, R88.reuse, 0xa ;  /* 0x00000058f5687211 */ /* 0x080fe200078050ff */
[----:B------:R-:W-:Y:S01]  /*7dd0*/  IMAD.SHL.U32 R136, R92, 0x100, RZ ;  /* 0x000001005c887824 */ /* 0x000fe200078e00ff */
[-C--:B------:R-:W-:Y:S02]  /*7de0*/  LEA.HI.X R95, R93, R89.reuse, RZ, 0x2, P5 ;  /* 0x000000595d5f7211 */ /* 0x080fe400028f14ff */
[----:B------:R-:W-:Y:S01]  /*7df0*/  LEA.HI.X R105, R84, R89, RZ, 0x2, P0 ;  /* 0x0000005954697211 */ /* 0x000fe200000f14ff */
[C---:B--2---:R-:W-:Y:S01]  /*7e00*/  IMAD.SHL.U32 R2, R233.reuse, 0x100, RZ ;  /* 0x00000100e9027824 */ /* 0x044fe200078e00ff */
[-C--:B------:R-:W-:Y:S02]  /*7e10*/  LEA R132, P2, R233, R88.reuse, 0xa ;  /* 0x00000058e9847211 */ /* 0x080fe400078450ff */
[----:B------:R-:W1:Y:S01]  /*7e20*/  S2R R233, SR_TID.X ;  /* 0x0000000000e97919 */ /* 0x000e620000002100 */
[C---:B------:R-:W-:Y:S01]  /*7e30*/  IMAD.SHL.U32 R64, R239.reuse, 0x100, RZ ;  /* 0x00000100ef407824 */ /* 0x040fe200078e00ff */
[----:B------:R-:W-:-:S02]  /*7e40*/  LEA R120, P1, R239, R88, 0xa ;  /* 0x00000058ef787211 */ /* 0x000fc400078250ff */
[-C--:B------:R-:W-:Y:S02]  /*7e50*/  LEA.HI.X R133, R2, R89.reuse, RZ, 0x2, P2 ;  /* 0x0000005902857211 */ /* 0x080fe400010f14ff */
[-C--:B------:R-:W-:Y:S02]  /*7e60*/  LEA R114, P2, R240, R88.reuse, 0xa ;  /* 0x00000058f0727211 */ /* 0x080fe400078450ff */
[-C--:B------:R-:W-:Y:S02]  /*7e70*/  LEA.HI.X R121, R64, R89.reuse, RZ, 0x2, P1 ;  /* 0x0000005940797211 */ /* 0x080fe400008f14ff */
[-C--:B------:R-:W-:Y:S01]  /*7e80*/  LEA R102, P1, R246, R88.reuse, 0xa ;  /* 0x00000058f6667211 */ /* 0x080fe200078250ff */
[C---:B-----5:R-:W-:Y:S01]  /*7e90*/  IMAD.SHL.U32 R4, R235.reuse, 0x100, RZ ;  /* 0x00000100eb047824 */ /* 0x060fe200078e00ff */
[----:B------:R-:W-:Y:S02]  /*7ea0*/  LEA.HI.X R115, R66, R89, RZ, 0x2, P2 ;  /* 0x0000005942737211 */ /* 0x000fe400010f14ff */
[----:B------:R-:W-:-:S02]  /*7eb0*/  LEA R128, P4, R235, R88, 0xa ;  /* 0x00000058eb807211 */ /* 0x000fc400078850ff */
[----:B------:R-:W-:Y:S02]  /*7ec0*/  LEA R100, P2, R247, R88, 0xa ;  /* 0x00000058f7647211 */ /* 0x000fe400078450ff */
[----:B------:R-:W-:Y:S02]  /*7ed0*/  LEA.HI.X R103, R85, R89, RZ, 0x2, P1 ;  /* 0x0000005955677211 */ /* 0x000fe400008f14ff */
[----:B-1----:R-:W-:-:S04]  /*7ee0*/  SHF.R.U32.HI R233, RZ, 0x5, R233 ;  /* 0x00000005ffe97819 */ /* 0x002fc800000116e9 */
[----:B------:R-:W-:-:S04]  /*7ef0*/  SGXT.U32 R233, R233, 0x2 ;  /* 0x00000002e9e9781a */ /* 0x000fc80000000000 */
[----:B------:R-:W-:-:S04]  /*7f00*/  LOP3.LUT R233, R233, 0x60, RZ, 0xfc, !PT ;  /* 0x00000060e9e97812 */ /* 0x000fc800078efcff */
[-C--:B------:R-:W-:Y:S02]  /*7f10*/  LEA R2, P1, R233, R88.reuse, 0xa ;  /* 0x00000058e9027211 */ /* 0x080fe400078250ff */
[----:B------:R-:W1:Y:S01]  /*7f20*/  S2R R233, SR_TID.X ;  /* 0x0000000000e97919 */ /* 0x000e620000002100 */
[-C--:B------:R-:W-:Y:S02]  /*7f30*/  LEA.HI.X R129, R4, R89.reuse, RZ, 0x2, P4 ;  /* 0x0000005904817211 */ /* 0x080fe400020f14ff */
[----:B------:R-:W-:Y:S02]  /*7f40*/  LEA.HI.X R101, R86, R89, RZ, 0x2, P2 ;  /* 0x0000005956657211 */ /* 0x000fe400010f14ff */
[-C--:B------:R-:W-:Y:S02]  /*7f50*/  LEA R4, P2, R232, R88.reuse, 0xa ;  /* 0x00000058e8047211 */ /* 0x080fe400078450ff */
[----:B------:R-:W2:Y:S01]  /*7f60*/  S2R R232, SR_TID.X ;  /* 0x0000000000e87919 */ /* 0x000ea20000002100 */
[C---:B------:R-:W-:Y:S01]  /*7f70*/  IMAD.SHL.U32 R80, R241.reuse, 0x100, RZ ;  /* 0x00000100f1507824 */ /* 0x040fe200078e00ff */
[----:B------:R-:W-:-:S02]  /*7f80*/  LEA R112, P3, R241, R88, 0xa ;  /* 0x00000058f1707211 */ /* 0x000fc400078650ff */
[-C--:B------:R-:W-:Y:S02]  /*7f90*/  LEA R110, P4, R242, R88.reuse, 0xa ;  /* 0x00000058f26e7211 */ /* 0x080fe400078850ff */
[-C--:B------:R-:W-:Y:S02]  /*7fa0*/  LEA.HI.X R113, R80, R89.reuse, RZ, 0x2, P3 ;  /* 0x0000005950717211 */ /* 0x080fe400018f14ff */
[C---:B----4-:R-:W-:Y:S02]  /*7fb0*/  SHF.L.U32 R6, R237.reuse, 0x8, RZ ;  /* 0x00000008ed067819 */ /* 0x050fe400000006ff */
[-C--:B------:R-:W-:Y:S02]  /*7fc0*/  LEA R124, P6, R237, R88.reuse, 0xa ;  /* 0x00000058ed7c7211 */ /* 0x080fe400078c50ff */
[----:B------:R-:W-:Y:S02]  /*7fd0*/  LEA R98, P3, R99, R88, 0xa ;  /* 0x0000005863627211 */ /* 0x000fe400078650ff */
[----:B------:R-:W-:-:S02]  /*7fe0*/  LEA.HI.X R111, R81, R89, RZ, 0x2, P4 ;  /* 0x00000059516f7211 */ /* 0x000fc400020f14ff */
[----:B-1----:R-:W-:-:S04]  /*7ff0*/  SHF.R.U32.HI R233, RZ, 0x5, R233 ;  /* 0x00000005ffe97819 */ /* 0x002fc800000116e9 */
[----:B------:R-:W-:Y:S02]  /*8000*/  SGXT.U32 R233, R233, 0x2 ;  /* 0x00000002e9e9781a */ /* 0x000fe40000000000 */
[----:B--2---:R-:W-:Y:S02]  /*8010*/  SHF.R.U32.HI R232, RZ, 0x5, R232 ;  /* 0x00000005ffe87819 */ /* 0x004fe400000116e8 */
[----:B------:R-:W-:Y:S02]  /*8020*/  LOP3.LUT R233, R233, 0x68, RZ, 0xfc, !PT ;  /* 0x00000068e9e97812 */ /* 0x000fe400078efcff */
[----:B------:R-:W-:Y:S02]  /*8030*/  SGXT.U32 R232, R232, 0x2 ;  /* 0x00000002e8e8781a */ /* 0x000fe40000000000 */
[----:B------:R-:W-:Y:S02]  /*8040*/  LEA.HI.X R125, R6, R89, RZ, 0x2, P6 ;  /* 0x00000059067d7211 */ /* 0x000fe400030f14ff */
[----:B------:R-:W-:-:S02]  /*8050*/  LEA R96, P4, R97, R88, 0xa ;  /* 0x0000005861607211 */ /* 0x000fc400078850ff */
[----:B------:R-:W-:Y:S02]  /*8060*/  LOP3.LUT R232, R232, 0x6c, RZ, 0xfc, !PT ;  /* 0x0000006ce8e87812 */ /* 0x000fe400078efcff */
[-C--:B------:R-:W-:Y:S02]  /*8070*/  LEA.HI.X R99, R87, R89.reuse, RZ, 0x2, P3 ;  /* 0x0000005957637211 */ /* 0x080fe400018f14ff */
[-C--:B------:R-:W-:Y:S02]  /*8080*/  LEA R6, P3, R233, R88.reuse, 0xa ;  /* 0x00000058e9067211 */ /* 0x080fe400078650ff */
[----:B------:R-:W1:Y:S01]  /*8090*/  S2R R233, SR_TID.X ;  /* 0x0000000000e97919 */ /* 0x000e620000002100 */
[----:B------:R-:W-:Y:S02]  /*80a0*/  LEA.HI.X R97, R91, R89, RZ, 0x2, P4 ;  /* 0x000000595b617211 */ /* 0x000fe400020f14ff */
[-C--:B------:R-:W-:Y:S02]  /*80b0*/  LEA R80, P4, R232, R88.reuse, 0xa ;  /* 0x00000058e8507211 */ /* 0x080fe400078850ff */
[----:B------:R-:W2:Y:S01]  /*80c0*/  S2R R232, SR_TID.X ;  /* 0x0000000000e87919 */ /* 0x000ea20000002100 */
[----:B------:R-:W-:-:S04]  /*80d0*/  LEA R106, P6, R244, R88, 0xa ;  /* 0x00000058f46a7211 */ /* 0x000fc800078c50ff */
[----:B------:R-:W-:Y:S02]  /*80e0*/  LEA.HI.X R107, R83, R89, RZ, 0x2, P6 ;  /* 0x00000059536b7211 */ /* 0x000fe400030f14ff */
[----:B------:R-:W-:-:S04]  /*80f0*/  LEA R92, P6, R92, R88, 0xa ;  /* 0x000000585c5c7211 */ /* 0x000fc800078c50ff */
[----:B------:R-:W-:Y:S02]  /*8100*/  LEA.HI.X R93, R136, R89, RZ, 0x2, P6 ;  /* 0x00000059885d7211 */ /* 0x000fe400030f14ff */
[----:B-1----:R-:W-:-:S04]  /*8110*/  SHF.R.U32.HI R233, RZ, 0x5, R233 ;  /* 0x00000005ffe97819 */ /* 0x002fc800000116e9 */
[----:B------:R-:W-:Y:S02]  /*8120*/  SGXT.U32 R233, R233, 0x2 ;  /* 0x00000002e9e9781a */ /* 0x000fe40000000000 */
[----:B--2---:R-:W-:Y:S02]  /*8130*/  SHF.R.U32.HI R232, RZ, 0x5, R232 ;  /* 0x00000005ffe87819 */ /* 0x004fe400000116e8 */
[----:B------:R-:W-:Y:S02]  /*8140*/  LOP3.LUT R233, R233, 0x70, RZ, 0xfc, !PT ;  /* 0x00000070e9e97812 */ /* 0x000fe400078efcff */
[----:B------:R-:W-:Y:S02]  /*8150*/  SGXT.U32 R232, R232, 0x2 ;  /* 0x00000002e8e8781a */ /* 0x000fe40000000000 */
[-C--:B------:R-:W-:Y:S02]  /*8160*/  LEA R82, P5, R233, R88.reuse, 0xa ;  /* 0x00000058e9527211 */ /* 0x080fe400078a50ff */
[----:B------:R-:W-:Y:S01]  /*8170*/  LOP3.LUT R232, R232, 0x74, RZ, 0xfc, !PT ;  /* 0x00000074e8e87812 */ /* 0x000fe200078efcff */
[----:B------:R-:W1:Y:S03]  /*8180*/  S2R R233, SR_TID.X ;  /* 0x0000000000e97919 */ /* 0x000e660000002100 */
[----:B------:R-:W-:-:S02]  /*8190*/  LEA R84, P6, R232, R88, 0xa ;  /* 0x00000058e8547211 */ /* 0x000fc400078c50ff */
[----:B------:R-:W2:Y:S01]  /*81a0*/  S2R R232, SR_TID.X ;  /* 0x0000000000e87919 */ /* 0x000ea20000002100 */
[----:B0-----:R-:W-:-:S04]  /*81b0*/  SHF.R.U32.HI R90, RZ, 0x5, R90 ;  /* 0x00000005ff5a7819 */ /* 0x001fc8000001165a */
[----:B------:R-:W-:-:S04]  /*81c0*/  SGXT.U32 R90, R90, 0x2 ;  /* 0x000000025a5a781a */ /* 0x000fc80000000000 */
[----:B------:R-:W-:-:S04]  /*81d0*/  LOP3.LUT R90, R90, 0x5c, RZ, 0xfc, !PT ;  /* 0x0000005c5a5a7812 */ /* 0x000fc800078efcff */
[C---:B------:R-:W-:Y:S02]  /*81e0*/  SHF.L.U32 R137, R90.reuse, 0x8, RZ ;  /* 0x000000085a897819 */ /* 0x040fe400000006ff */
[----:B------:R-:W-:Y:S01]  /*81f0*/  LEA R90, P0, R90, R88, 0xa ;  /* 0x000000585a5a7211 */ /* 0x000fe200078050ff */
[----:B------:R-:W-:Y:S01]  /*8200*/  IMAD.SHL.U32 R138, R225, 0x100, RZ ;  /* 0x00000100e18a7824 */ /* 0x000fe200078e00ff */
[----:B-1----:R-:W-:-:S04]  /*8210*/  SHF.R.U32.HI R233, RZ, 0x5, R233 ;  /* 0x00000005ffe97819 */ /* 0x002fc800000116e9 */
[----:B------:R-:W-:Y:S02]  /*8220*/  SGXT.U32 R233, R233, 0x2 ;  /* 0x00000002e9e9781a */ /* 0x000fe40000000000 */
[----:B--2---:R-:W-:Y:S02]  /*8230*/  SHF.R.U32.HI R232, RZ, 0x5, R232 ;  /* 0x00000005ffe87819 */ /* 0x004fe400000116e8 */
[----:B------:R-:W-:Y:S02]  /*8240*/  LOP3.LUT R233, R233, 0x78, RZ, 0xfc, !PT ;  /* 0x00000078e9e97812 */ /* 0x000fe400078efcff */
[----:B------:R-:W-:Y:S02]  /*8250*/  SGXT.U32 R232, R232, 0x2 ;  /* 0x00000002e8e8781a */ /* 0x000fe40000000000 */
[----:B------:R-:W-:Y:S02]  /*8260*/  LEA.HI.X R91, R137, R89, RZ, 0x2, P0 ;  /* 0x00000059895b7211 */ /* 0x000fe400000f14ff */
[----:B------:R-:W-:-:S02]  /*8270*/  LOP3.LUT R232, R232, 0x7c, RZ, 0xfc, !PT ;  /* 0x0000007ce8e87812 */ /* 0x000fc400078efcff */
[-C--:B------:R-:W-:Y:S02]  /*8280*/  LEA R86, P0, R233, R88.reuse, 0xa ;  /* 0x00000058e9567211 */ /* 0x080fe400078050ff */
[----:B------:R-:W0:Y:S01]  /*8290*/  S2R R233, SR_TID.X ;  /* 0x0000000000e97919 */ /* 0x000e220000002100 */
[----:B------:R-:W-:Y:S02]  /*82a0*/  LEA.HI.X R3, R138, R89, RZ, 0x2, P1 ;  /* 0x000000598a037211 */ /* 0x000fe400008f14ff */
[----:B------:R-:W-:Y:S02]  /*82b0*/  LEA R136, P1, R232, R88, 0xa ;  /* 0x00000058e8887211 */ /* 0x000fe400078250ff */
[----:B------:R-:W1:Y:S01]  /*82c0*/  S2R R232, SR_TID.X ;  /* 0x0000000000e87919 */ /* 0x000e620000002100 */
[----:B------:R-:W2:Y:S01]  /*82d0*/  S2R R144, SR_TID.X ;  /* 0x0000000000907919 */ /* 0x000ea20000002100 */
[----:B------:R-:W-:Y:S01]  /*82e0*/  IMAD.SHL.U32 R139, R224, 0x100, RZ ;  /* 0x00000100e08b7824 */ /* 0x000fe200078e00ff */
[----:B------:R-:W3:Y:S01]  /*82f0*/  S2R R146, SR_TID.X ;  /* 0x0000000000927919 */ /* 0x000ee20000002100 */
[----:B------:R-:W4:Y:S01]  /*8300*/  S2R R202, SR_TID.X ;  /* 0x0000000000ca7919 */ /* 0x000f220000002100 */
[----:B------:R-:W5:Y:S01]  /*8310*/  S2R R39, SR_TID.X ;  /* 0x0000000000277919 */ /* 0x000f620000002100 */
[----:B0-----:R-:W-:-:S04]  /*8320*/  SHF.R.U32.HI R233, RZ, 0x5, R233 ;  /* 0x00000005ffe97819 */ /* 0x001fc800000116e9 */
[----:B------:R-:W-:Y:S02]  /*8330*/  SGXT.U32 R233, R233, 0x2 ;  /* 0x00000002e9e9781a */ /* 0x000fe40000000000 */
[----:B-1----:R-:W-:Y:S02]  /*8340*/  SHF.R.U32.HI R232, RZ, 0x5, R232 ;  /* 0x00000005ffe87819 */ /* 0x002fe400000116e8 */
[----:B------:R-:W-:Y:S02]  /*8350*/  LOP3.LUT R233, R233, 0x80, RZ, 0xfc, !PT ;  /* 0x00000080e9e97812 */ /* 0x000fe400078efcff */
[----:B------:R-:W-:Y:S01]  /*8360*/  SGXT.U32 R232, R232, 0x2 ;  /* 0x00000002e8e8781a */ /* 0x000fe20000000000 */
[----:B------:R-:W-:Y:S01]  /*8370*/  IMAD.SHL.U32 R140, R223, 0x100, RZ ;  /* 0x00000100df8c7824 */ /* 0x000fe200078e00ff */
[----:B------:R-:W0:Y:S01]  /*8380*/  S2R R249, SR_TID.X ;  /* 0x0000000000f97919 */ /* 0x000e220000002100 */
[-C--:B------:R-:W-:Y:S02]  /*8390*/  LEA.HI.X R5, R139, R89.reuse, RZ, 0x2, P2 ;  /* 0x000000598b057211 */ /* 0x080fe400010f14ff */
[----:B------:R-:W-:Y:S01]  /*83a0*/  LOP3.LUT R232, R232, 0x84, RZ, 0xfc, !PT ;  /* 0x00000084e8e87812 */ /* 0x000fe200078efcff */
[----:B------:R-:W1:Y:S01]  /*83b0*/  S2R R38, SR_TID.X ;  /* 0x0000000000267919 */ /* 0x000e620000002100 */
[-C--:B------:R-:W-:Y:S01]  /*83c0*/  LEA R138, P2, R233, R88.reuse, 0xa ;  /* 0x00000058e98a7211 */ /* 0x080fe200078450ff */
[----:B------:R-:W1:Y:S01]  /*83d0*/  S2R R142, SR_TID.X ;  /* 0x00000000008e7919 */ /* 0x000e620000002100 */
[----:B------:R-:W-:Y:S01]  /*83e0*/  LEA.HI.X R7, R140, R89, RZ, 0x2, P3 ;  /* 0x000000598c077211 */ /* 0x000fe200018f14ff */
[----:B------:R-:W1:Y:S01]  /*83f0*/  S2R R233, SR_TID.X ;  /* 0x0000000000e97919 */ /* 0x000e620000002100 */
[----:B------:R-:W-:Y:S01]  /*8400*/  LEA R140, P3, R232, R88, 0xa ;  /* 0x00000058e88c7211 */ /* 0x000fe200078650ff */
[----:B------:R-:W1:Y:S01]  /*8410*/  S2R R250, SR_TID.X ;  /* 0x0000000000fa7919 */ /* 0x000e620000002100 */
[----:B------:R-:W1:Y:S01]  /*8420*/  S2R R232, SR_TID.X ;  /* 0x0000000000e87919 */ /* 0x000e620000002100 */
[----:B--2---:R-:W-:-:S02]  /*8430*/  SHF.R.U32.HI R144, RZ, 0x5, R144 ;  /* 0x00000005ff907819 */ /* 0x004fc40000011690 */
[----:B---3--:R-:W-:Y:S02]  /*8440*/  SHF.R.U32.HI R146, RZ, 0x5, R146 ;  /* 0x00000005ff927819 */ /* 0x008fe40000011692 */
[----:B----4-:R-:W-:Y:S02]  /*8450*/  SHF.R.U32.HI R202, RZ, 0x5, R202 ;  /* 0x00000005ffca7819 */ /* 0x010fe400000116ca */
[----:B------:R-:W-:Y:S02]  /*8460*/  SGXT.U32 R144, R144, 0x2 ;  /* 0x000000029090781a */ /* 0x000fe40000000000 */
[----:B-----5:R-:W-:Y:S02]  /*8470*/  SHF.R.U32.HI R39, RZ, 0x5, R39 ;  /* 0x00000005ff277819 */ /* 0x020fe40000011627 */
[----:B------:R-:W-:Y:S02]  /*8480*/  SGXT.U32 R146, R146, 0x2 ;  /* 0x000000029292781a */ /* 0x000fe40000000000 */
[----:B------:R-:W-:-:S02]  /*8490*/  SGXT.U32 R202, R202, 0x2 ;  /* 0x00000002caca781a */ /* 0x000fc40000000000 */
[----:B------:R-:W-:Y:S01]  /*84a0*/  LOP3.LUT R144, R144, 0x8c, RZ, 0xfc, !PT ;  /* 0x0000008c90907812 */ /* 0x000fe200078efcff */
[----:B------:R-:W-:Y:S01]  /*84b0*/  IMAD.SHL.U32 R145, R218, 0x100, RZ ;  /* 0x00000100da917824 */ /* 0x000fe200078e00ff */
[----:B------:R-:W-:Y:S02]  /*84c0*/  SHF.L.U32 R143, R221, 0x8, RZ ;  /* 0x00000008dd8f7819 */ /* 0x000fe400000006ff */
[----:B0-----:R-:W-:Y:S02]  /*84d0*/  SHF.R.U32.HI R249, RZ, 0x5, R249 ;  /* 0x00000005fff97819 */ /* 0x001fe400000116f9 */
[----:B------:R-:W-:Y:S02]  /*84e0*/  SGXT.U32 R39, R39, 0x2 ;  /* 0x000000022727781a */ /* 0x000fe40000000000 */
[----:B-1----:R-:W-:Y:S01]  /*84f0*/  SHF.R.U32.HI R38, RZ, 0x5, R38 ;  /* 0x00000005ff267819 */ /* 0x002fe20000011626 */
[----:B------:R-:W-:Y:S01]  /*8500*/  IMAD.SHL.U32 R148, R216, 0x100, RZ ;  /* 0x00000100d8947824 */ /* 0x000fe200078e00ff */
[----:B------:R-:W-:-:S02]  /*8510*/  SHF.R.U32.HI R142, RZ, 0x5, R142 ;  /* 0x00000005ff8e7819 */ /* 0x000fc4000001168e */
[----:B------:R-:W-:Y:S02]  /*8520*/  LOP3.LUT R146, R146, 0x90, RZ, 0xfc, !PT ;  /* 0x0000009092927812 */ /* 0x000fe400078efcff */
[----:B------:R-:W-:Y:S01]  /*8530*/  LOP3.LUT R202, R202, 0x98, RZ, 0xfc, !PT ;  /* 0x00000098caca7812 */ /* 0x000fe200078efcff */
[----:B------:R-:W-:Y:S01]  /*8540*/  IMAD.SHL.U32 R201, R144, 0x100, RZ ;  /* 0x0000010090c97824 */ /* 0x000fe200078e00ff */
[----:B------:R-:W-:Y:S01]  /*8550*/  SHF.R.U32.HI R233, RZ, 0x5, R233 ;  /* 0x00000005ffe97819 */ /* 0x000fe200000116e9 */
[----:B------:R-:W-:Y:S01]  /*8560*/  IMAD.SHL.U32 R147, R217, 0x100, RZ ;  /* 0x00000100d9937824 */ /* 0x000fe200078e00ff */
[----:B------:R-:W-:Y:S02]  /*8570*/  SGXT.U32 R249, R249, 0x2 ;  /* 0x00000002f9f9781a */ /* 0x000fe40000000000 */
[----:B------:R-:W-:Y:S02]  /*8580*/  LOP3.LUT R39, R39, 0xa8, RZ, 0xfc, !PT ;  /* 0x000000a827277812 */ /* 0x000fe400078efcff */
[----:B------:R-:W-:-:S02]  /*8590*/  SGXT.U32 R38, R38, 0x2 ;  /* 0x000000022626781a */ /* 0x000fc40000000000 */
[-C--:B------:R-:W-:Y:S01]  /*85a0*/  LEA.HI.X R83, R143, R89.reuse, RZ, 0x2, P5 ;  /* 0x000000598f537211 */ /* 0x080fe200028f14ff */
[----:B------:R-:W-:Y:S01]  /*85b0*/  IMAD.SHL.U32 R203, R146, 0x100, RZ ;  /* 0x0000010092cb7824 */ /* 0x000fe200078e00ff */
[----:B------:R-:W-:Y:S01]  /*85c0*/  SGXT.U32 R142, R142, 0x2 ;  /* 0x000000028e8e781a */ /* 0x000fe20000000000 */
[----:B------:R-:W0:Y:S01]  /*85d0*/  S2R R200, SR_TID.X ;  /* 0x0000000000c87919 */ /* 0x000e220000002100 */
[-C--:B------:R-:W-:Y:S01]  /*85e0*/  LEA R144, P5, R144, R88.reuse, 0xa ;  /* 0x0000005890907211 */ /* 0x080fe200078a50ff */
[----:B------:R-:W-:Y:S01]  /*85f0*/  IMAD.SHL.U32 R207, R202, 0x100, RZ ;  /* 0x00000100cacf7824 */ /* 0x000fe200078e00ff */
[----:B------:R-:W-:Y:S01]  /*8600*/  LEA.HI.X R85, R145, R89, RZ, 0x2, P6 ;  /* 0x0000005991557211 */ /* 0x000fe200030f14ff */
[----:B------:R-:W-:Y:S01]  /*8610*/  IMAD.SHL.U32 R141, R222, 0x100, RZ ;  /* 0x00000100de8d7824 */ /* 0x000fe200078e00ff */
[----:B------:R-:W-:Y:S01]  /*8620*/  SHF.R.U32.HI R250, RZ, 0x5, R250 ;  /* 0x00000005fffa7819 */ /* 0x000fe200000116fa */
[----:B------:R-:W1:Y:S01]  /*8630*/  S2R R204, SR_TID.X ;  /* 0x0000000000cc7919 */ /* 0x000e620000002100 */
[----:B------:R-:W-:-:S02]  /*8640*/  LEA R146, P6, R146, R88, 0xa ;  /* 0x0000005892927211 */ /* 0x000fc400078c50ff */
[----:B------:R-:W-:Y:S02]  /*8650*/  LEA.HI.X R137, R148, R89, RZ, 0x2, P1 ;  /* 0x0000005994897211 */ /* 0x000fe400008f14ff */
[----:B------:R-:W-:Y:S02]  /*8660*/  SHF.R.U32.HI R232, RZ, 0x5, R232 ;  /* 0x00000005ffe87819 */ /* 0x000fe400000116e8 */
[----:B------:R-:W-:Y:S01]  /*8670*/  SGXT.U32 R233, R233, 0x2 ;  /* 0x00000002e9e9781a */ /* 0x000fe20000000000 */
[----:B------:R-:W-:Y:S01]  /*8680*/  IMAD.SHL.U32 R212, R39, 0x100, RZ ;  /* 0x0000010027d47824 */ /* 0x000fe200078e00ff */
[----:B------:R-:W-:Y:S02]  /*8690*/  LOP3.LUT R249, R249, 0xac, RZ, 0xfc, !PT ;  /* 0x000000acf9f97812 */ /* 0x000fe400078efcff */
[----:B------:R-:W-:Y:S02]  /*86a0*/  LOP3.LUT R38, R38, 0xb4, RZ, 0xfc, !PT ;  /* 0x000000b426267812 */ /* 0x000fe400078efcff */
[----:B------:R-:W-:Y:S01]  /*86b0*/  LEA R202, P1, R202, R88, 0xa ;  /* 0x00000058caca7211 */ /* 0x000fe200078250ff */
[----:B------:R-:W2:Y:S01]  /*86c0*/  S2R R248, SR_TID.X ;  /* 0x0000000000f87919 */ /* 0x000ea20000002100 */
[----:B------:R-:W-:-:S02]  /*86d0*/  LOP3.LUT R142, R142, 0x88, RZ, 0xfc, !PT ;  /* 0x000000888e8e7812 */ /* 0x000fc400078efcff */
[-C--:B------:R-:W-:Y:S01]  /*86e0*/  LEA.HI.X R145, R201, R89.reuse, RZ, 0x2, P5 ;  /* 0x00000059c9917211 */ /* 0x080fe200028f14ff */
[----:B------:R-:W3:Y:S01]  /*86f0*/  S2R R208, SR_TID.X ;  /* 0x0000000000d07919 */ /* 0x000ee20000002100 */
[----:B------:R-:W-:Y:S01]  /*8700*/  SHF.L.U32 R150, R214, 0x8, RZ ;  /* 0x00000008d6967819 */ /* 0x000fe200000006ff */
[----:B------:R-:W-:Y:S01]  /*8710*/  IMAD.SHL.U32 R149, R215, 0x100, RZ ;  /* 0x00000100d7957824 */ /* 0x000fe200078e00ff */
[-C--:B------:R-:W-:Y:S02]  /*8720*/  LEA.HI.X R87, R147, R89.reuse, RZ, 0x2, P0 ;  /* 0x0000005993577211 */ /* 0x080fe400000f14ff */
[----:B------:R-:W-:Y:S02]  /*8730*/  LEA R242, P5, R39, R88, 0xa ;  /* 0x0000005827f27211 */ /* 0x000fe400078a50ff */
[----:B------:R-:W-:Y:S02]  /*8740*/  SGXT.U32 R250, R250, 0x2 ;  /* 0x00000002fafa781a */ /* 0x000fe40000000000 */
[----:B------:R-:W-:-:S02]  /*8750*/  LEA.HI.X R147, R203, R89, RZ, 0x2, P6 ;  /* 0x00000059cb937211 */ /* 0x000fc400030f14ff */
[----:B------:R-:W-:Y:S02]  /*8760*/  LOP3.LUT R233, R233, 0xc4, RZ, 0xfc, !PT ;  /* 0x000000c4e9e97812 */ /* 0x000fe400078efcff */
[----:B------:R-:W-:Y:S01]  /*8770*/  SGXT.U32 R232, R232, 0x2 ;  /* 0x00000002e8e8781a */ /* 0x000fe20000000000 */
[----:B------:R-:W-:Y:S01]  /*8780*/  IMAD.SHL.U32 R213, R249, 0x100, RZ ;  /* 0x00000100f9d57824 */ /* 0x000fe200078e00ff */
[----:B------:R-:W-:Y:S02]  /*8790*/  SHF.L.U32 R215, R38, 0x8, RZ ;  /* 0x0000000826d77819 */ /* 0x000fe400000006ff */
[-C--:B------:R-:W-:Y:S01]  /*87a0*/  LEA.HI.X R203, R207, R89.reuse, RZ, 0x2, P1 ;  /* 0x00000059cfcb7211 */ /* 0x080fe200008f14ff */
[----:B------:R-:W-:Y:S01]  /*87b0*/  IMAD.SHL.U32 R151, R142, 0x100, RZ ;  /* 0x000001008e977824 */ /* 0x000fe200078e00ff */
[----:B------:R-:W-:Y:S01]  /*87c0*/  LEA.HI.X R81, R141, R89, RZ, 0x2, P4 ;  /* 0x000000598d517211 */ /* 0x000fe200020f14ff */
[----:B------:R-:W4:Y:S01]  /*87d0*/  S2R R34, SR_TID.X ;  /* 0x0000000000227919 */ /* 0x000f220000002100 */
[----:B------:R-:W-:-:S02]  /*87e0*/  LEA R38, P1, R38, R88, 0xa ;  /* 0x0000005826267211 */ /* 0x000fc400078250ff */
[-C--:B------:R-:W-:Y:S01]  /*87f0*/  LEA.HI.X R141, R150, R89.reuse, RZ, 0x2, P3 ;  /* 0x00000059968d7211 */ /* 0x080fe200018f14ff */
[----:B------:R-:W5:Y:S01]  /*8800*/  S2R R33, SR_TID.X ;  /* 0x0000000000217919 */ /* 0x000f620000002100 */
[----:B------:R-:W-:Y:S02]  /*8810*/  LEA R244, P6, R249, R88, 0xa ;  /* 0x00000058f9f47211 */ /* 0x000fe400078c50ff */
[----:B------:R-:W-:Y:S01]  /*8820*/  LEA.HI.X R243, R212, R89, RZ, 0x2, P5 ;  /* 0x00000059d4f37211 */ /* 0x000fe200028f14ff */
[----:B------:R-:W5:Y:S01]  /*8830*/  S2R R31, SR_TID.X ;  /* 0x00000000001f7919 */ /* 0x000f620000002100 */
[----:B------:R-:W-:Y:S02]  /*8840*/  SHF.L.U32 R219, R219, 0x8, RZ ;  /* 0x00000008dbdb7819 */ /* 0x000fe400000006ff */
[----:B------:R-:W-:Y:S02]  /*8850*/  LOP3.LUT R250, R250, 0xe0, RZ, 0xfc, !PT ;  /* 0x000000e0fafa7812 */ /* 0x000fe400078efcff */
[----:B------:R-:W-:-:S02]  /*8860*/  LOP3.LUT R232, R232, 0xc8, RZ, 0xfc, !PT ;  /* 0x000000c8e8e87812 */ /* 0x000fc400078efcff */
[-C--:B------:R-:W-:Y:S02]  /*8870*/  LEA R150, P5, R233, R88.reuse, 0xa ;  /* 0x00000058e9967211 */ /* 0x080fe400078a50ff */
[-C--:B------:R-:W-:Y:S01]  /*8880*/  LEA.HI.X R39, R215, R89.reuse, RZ, 0x2, P1 ;  /* 0x00000059d7277211 */ /* 0x080fe200008f14ff */
[----:B------:R-:W-:Y:S01]  /*8890*/  IMAD.MOV.U32 R215, RZ, RZ, R151 ;  /* 0x000000ffffd77224 */ /* 0x000fe200078e0097 */
[-C--:B------:R-:W-:Y:S01]  /*88a0*/  LEA.HI.X R245, R213, R89.reuse, RZ, 0x2, P6 ;  /* 0x00000059d5f57211 */ /* 0x080fe200030f14ff */
[----:B------:R-:W-:Y:S01]  /*88b0*/  IMAD.SHL.U32 R226, R250, 0x100, RZ ;  /* 0x00000100fae27824 */ /* 0x000fe200078e00ff */
[-C--:B------:R-:W-:Y:S02]  /*88c0*/  LEA R212, P6, R232, R88.reuse, 0xa ;  /* 0x00000058e8d47211 */ /* 0x080fe400078c50ff */
[----:B------:R-:W-:Y:S02]  /*88d0*/  LEA.HI.X R215, R219, R89, RZ, 0x2, P5 ;  /* 0x00000059dbd77211 */ /* 0x000fe400028f14ff */
[----:B------:R-:W-:-:S02]  /*88e0*/  LEA R232, P5, R250, R88, 0xa ;  /* 0x00000058fae87211 */ /* 0x000fc400078a50ff */
[----:B------:R-:W5:Y:S01]  /*88f0*/  S2R R250, SR_TID.X ;  /* 0x0000000000fa7919 */ /* 0x000f620000002100 */
[----:B0-----:R-:W-:Y:S02]  /*8900*/  SHF.R.U32.HI R200, RZ, 0x5, R200 ;  /* 0x00000005ffc87819 */ /* 0x001fe400000116c8 */
[----:B-1----:R-:W-:Y:S02]  /*8910*/  SHF.R.U32.HI R204, RZ, 0x5, R204 ;  /* 0x00000005ffcc7819 */ /* 0x002fe400000116cc */
[----:B------:R-:W-:Y:S02]  /*8920*/  SGXT.U32 R200, R200, 0x2 ;  /* 0x00000002c8c8781a */ /* 0x000fe40000000000 */
[----:B--2---:R-:W-:Y:S02]  /*8930*/  SHF.R.U32.HI R248, RZ, 0x5, R248 ;  /* 0x00000005fff87819 */ /* 0x004fe400000116f8 */
[----:B---3--:R-:W-:Y:S02]  /*8940*/  SHF.R.U32.HI R208, RZ, 0x5, R208 ;  /* 0x00000005ffd07819 */ /* 0x008fe400000116d0 */
[----:B------:R-:W-:-:S02]  /*8950*/  SGXT.U32 R204, R204, 0x2 ;  /* 0x00000002cccc781a */ /* 0x000fc40000000000 */
[----:B------:R-:W-:Y:S02]  /*8960*/  LOP3.LUT R200, R200, 0x94, RZ, 0xfc, !PT ;  /* 0x00000094c8c87812 */ /* 0x000fe400078efcff */
[----:B------:R-:W-:Y:S02]  /*8970*/  SGXT.U32 R248, R248, 0x2 ;  /* 0x00000002f8f8781a */ /* 0x000fe40000000000 */
[----:B------:R-:W-:Y:S02]  /*8980*/  SGXT.U32 R208, R208, 0x2 ;  /* 0x00000002d0d0781a */ /* 0x000fe40000000000 */
[----:B----4-:R-:W-:Y:S02]  /*8990*/  SHF.R.U32.HI R34, RZ, 0x5, R34 ;  /* 0x00000005ff227819 */ /* 0x010fe40000011622 */
[----:B-----5:R-:W-:Y:S02]  /*89a0*/  SHF.R.U32.HI R33, RZ, 0x5, R33 ;  /* 0x00000005ff217819 */ /* 0x020fe40000011621 */
[----:B------:R-:W-:-:S02]  /*89b0*/  SHF.R.U32.HI R31, RZ, 0x5, R31 ;  /* 0x00000005ff1f7819 */ /* 0x000fc4000001161f */
[----:B------:R-:W-:Y:S01]  /*89c0*/  LOP3.LUT R204, R204, 0x9c, RZ, 0xfc, !PT ;  /* 0x0000009ccccc7812 */ /* 0x000fe200078efcff */
[----:B------:R-:W0:Y:S01]  /*89d0*/  S2R R206, SR_TID.X ;  /* 0x0000000000ce7919 */ /* 0x000e220000002100 */
[----:B------:R-:W-:Y:S02]  /*89e0*/  SHF.L.U32 R205, R200, 0x8, RZ ;  /* 0x00000008c8cd7819 */ /* 0x000fe400000006ff */
[----:B------:R-:W-:Y:S02]  /*89f0*/  LOP3.LUT R208, R208, 0xa4, RZ, 0xfc, !PT ;  /* 0x000000a4d0d07812 */ /* 0x000fe400078efcff */
[----:B------:R-:W-:Y:S02]  /*8a00*/  LOP3.LUT R248, R248, 0xb0, RZ, 0xfc, !PT ;  /* 0x000000b0f8f87812 */ /* 0x000fe400078efcff */
[----:B------:R-:W-:Y:S02]  /*8a10*/  SGXT.U32 R34, R34, 0x2 ;  /* 0x000000022222781a */ /* 0x000fe40000000000 */
[----:B------:R-:W-:-:S02]  /*8a20*/  SGXT.U32 R33, R33, 0x2 ;  /* 0x000000022121781a */ /* 0x000fc40000000000 */
[-C--:B------:R-:W-:Y:S02]  /*8a30*/  LEA R142, P4, R142, R88.reuse, 0xa ;  /* 0x000000588e8e7211 */ /* 0x080fe400078850ff */
[----:B------:R-:W-:Y:S02]  /*8a40*/  SGXT.U32 R31, R31, 0x2 ;  /* 0x000000021f1f781a */ /* 0x000fe40000000000 */
[----:B------:R-:W-:Y:S01]  /*8a50*/  LEA R200, P0, R200, R88, 0xa ;  /* 0x00000058c8c87211 */ /* 0x000fe200078050ff */
[----:B------:R-:W-:Y:S01]  /*8a60*/  IMAD.SHL.U32 R209, R204, 0x100, RZ ;  /* 0x00000100ccd17824 */ /* 0x000fe200078e00ff */
[----:B------:R-:W-:Y:S02]  /*8a70*/  LEA.HI.X R139, R149, R89, RZ, 0x2, P2 ;  /* 0x00000059958b7211 */ /* 0x000fe400010f14ff */
[----:B------:R-:W-:Y:S01]  /*8a80*/  SHF.R.U32.HI R250, RZ, 0x5, R250 ;  /* 0x00000005fffa7819 */ /* 0x000fe200000116fa */
[----:B------:R-:W-:Y:S01]  /*8a90*/  IMAD.SHL.U32 R214, R248, 0x100, RZ ;  /* 0x00000100f8d67824 */ /* 0x000fe200078e00ff */
[----:B------:R-:W-:Y:S01]  /*8aa0*/  SHF.L.U32 R211, R208, 0x8, RZ ;  /* 0x00000008d0d37819 */ /* 0x000fe200000006ff */
[----:B------:R-:W1:Y:S01]  /*8ab0*/  S2R R32, SR_TID.X ;  /* 0x0000000000207919 */ /* 0x000e620000002100 */
[----:B------:R-:W-:-:S02]  /*8ac0*/  LOP3.LUT R33, R33, 0xb8, RZ, 0xfc, !PT ;  /* 0x000000b821217812 */ /* 0x000fc400078efcff */
[----:B------:R-:W-:Y:S02]  /*8ad0*/  LOP3.LUT R34, R34, 0xc0, RZ, 0xfc, !PT ;  /* 0x000000c022227812 */ /* 0x000fe400078efcff */
[-C--:B------:R-:W-:Y:S02]  /*8ae0*/  LEA R204, P2, R204, R88.reuse, 0xa ;  /* 0x00000058cccc7211 */ /* 0x080fe400078450ff */
[-C--:B------:R-:W-:Y:S02]  /*8af0*/  LEA.HI.X R143, R151, R89.reuse, RZ, 0x2, P4 ;  /* 0x00000059978f7211 */ /* 0x080fe400020f14ff */
[----:B------:R-:W-:Y:S02]  /*8b00*/  LOP3.LUT R31, R31, 0xcc, RZ, 0xfc, !PT ;  /* 0x000000cc1f1f7812 */ /* 0x000fe400078efcff */
[----:B------:R-:W-:Y:S02]  /*8b10*/  LEA R208, P4, R208, R88, 0xa ;  /* 0x00000058d0d07211 */ /* 0x000fe400078850ff */
[----:B------:R-:W-:-:S02]  /*8b20*/  LEA.HI.X R201, R205, R89, RZ, 0x2, P0 ;  /* 0x00000059cdc97211 */ /* 0x000fc400000f14ff */
[-C--:B------:R-:W-:Y:S02]  /*8b30*/  LEA R248, P0, R248, R88.reuse, 0xa ;  /* 0x00000058f8f87211 */ /* 0x080fe400078050ff */
[----:B------:R-:W-:Y:S01]  /*8b40*/  SGXT.U32 R250, R250, 0x2 ;  /* 0x00000002fafa781a */ /* 0x000fe20000000000 */
[----:B------:R-:W-:Y:S01]  /*8b50*/  IMAD.SHL.U32 R216, R33, 0x100, RZ ;  /* 0x0000010021d87824 */ /* 0x000fe200078e00ff */
[-C--:B------:R-:W-:Y:S01]  /*8b60*/  LEA.HI.X R205, R209, R89.reuse, RZ, 0x2, P2 ;  /* 0x00000059d1cd7211 */ /* 0x080fe200010f14ff */
[C---:B------:R-:W-:Y:S01]  /*8b70*/  IMAD.SHL.U32 R218, R34.reuse, 0x100, RZ ;  /* 0x0000010022da7824 */ /* 0x040fe200078e00ff */
[-C--:B------:R-:W-:Y:S01]  /*8b80*/  LEA.HI.X R209, R211, R89.reuse, RZ, 0x2, P4 ;  /* 0x00000059d3d17211 */ /* 0x080fe200020f14ff */
[----:B------:R-:W-:Y:S01]  /*8b90*/  IMAD.SHL.U32 R221, R31, 0x100, RZ ;  /* 0x000001001fdd7824 */ /* 0x000fe200078e00ff */
[----:B------:R-:W2:Y:S01]  /*8ba0*/  S2R R36, SR_TID.X ;  /* 0x0000000000247919 */ /* 0x000ea20000002100 */
[-C--:B------:R-:W-:Y:S02]  /*8bb0*/  LEA R148, P2, R33, R88.reuse, 0xa ;  /* 0x0000005821947211 */ /* 0x080fe400078450ff */
[----:B------:R-:W-:Y:S01]  /*8bc0*/  LEA R34, P4, R34, R88, 0xa ;  /* 0x0000005822227211 */ /* 0x000fe200078850ff */
[----:B------:R-:W3:Y:S01]  /*8bd0*/  S2R R37, SR_TID.X ;  /* 0x0000000000257919 */ /* 0x000ee20000002100 */
[----:B------:R-:W-:-:S02]  /*8be0*/  LEA.HI.X R249, R214, R89, RZ, 0x2, P0 ;  /* 0x00000059d6f97211 */ /* 0x000fc400000f14ff */
[-C--:B------:R-:W-:Y:S01]  /*8bf0*/  LEA R240, P0, R31, R88.reuse, 0xa ;  /* 0x000000581ff07211 */ /* 0x080fe200078050ff */
[----:B------:R-:W4:Y:S01]  /*8c00*/  S2R R251, SR_TID.X ;  /* 0x0000000000fb7919 */ /* 0x000f220000002100 */
[----:B------:R-:W-:Y:S02]  /*8c10*/  LOP3.LUT R250, R250, 0xe8, RZ, 0xfc, !PT ;  /* 0x000000e8fafa7812 */ /* 0x000fe400078efcff */
[-C--:B------:R-:W-:Y:S01]  /*8c20*/  LEA.HI.X R149, R216, R89.reuse, RZ, 0x2, P2 ;  /* 0x00000059d8957211 */ /* 0x080fe200010f14ff */
[----:B------:R-:W-:Y:S01]  /*8c30*/  IMAD.MOV.U32 R216, RZ, RZ, R34 ;  /* 0x000000ffffd87224 */ /* 0x000fe200078e0022 */
[----:B------:R-:W-:Y:S01]  /*8c40*/  LEA.HI.X R241, R221, R89, RZ, 0x2, P0 ;  /* 0x00000059ddf17211 */ /* 0x000fe200000f14ff */
[C---:B------:R-:W-:Y:S01]  /*8c50*/  IMAD.SHL.U32 R151, R250.reuse, 0x100, RZ ;  /* 0x00000100fa977824 */ /* 0x040fe200078e00ff */
[----:B------:R-:W-:Y:S02]  /*8c60*/  LEA R34, P0, R250, R88, 0xa ;  /* 0x00000058fa227211 */ /* 0x000fe400078050ff */
[----:B------:R-:W5:Y:S01]  /*8c70*/  S2R R250, SR_TID.X ;  /* 0x0000000000fa7919 */ /* 0x000f620000002100 */
[----:B0-----:R-:W-:-:S02]  /*8c80*/  SHF.R.U32.HI R206, RZ, 0x5, R206 ;  /* 0x00000005ffce7819 */ /* 0x001fc400000116ce */
[----:B-1----:R-:W-:Y:S02]  /*8c90*/  SHF.R.U32.HI R32, RZ, 0x5, R32 ;  /* 0x00000005ff207819 */ /* 0x002fe40000011620 */
[----:B------:R-:W-:Y:S02]  /*8ca0*/  SGXT.U32 R206, R206, 0x2 ;  /* 0x00000002cece781a */ /* 0x000fe40000000000 */
[----:B------:R-:W-:Y:S02]  /*8cb0*/  SGXT.U32 R32, R32, 0x2 ;  /* 0x000000022020781a */ /* 0x000fe40000000000 */
[----:B------:R-:W-:Y:S02]  /*8cc0*/  LOP3.LUT R206, R206, 0xa0, RZ, 0xfc, !PT ;  /* 0x000000a0cece7812 */ /* 0x000fe400078efcff */
[----:B------:R-:W-:Y:S02]  /*8cd0*/  LOP3.LUT R32, R32, 0xbc, RZ, 0xfc, !PT ;  /* 0x000000bc20207812 */ /* 0x000fe400078efcff */
[----:B--2---:R-:W-:Y:S01]  /*8ce0*/  SHF.R.U32.HI R36, RZ, 0x5, R36 ;  /* 0x00000005ff247819 */ /* 0x004fe20000011624 */
[----:B------:R-:W-:Y:S01]  /*8cf0*/  IMAD.SHL.U32 R210, R206, 0x100, RZ ;  /* 0x00000100ced27824 */ /* 0x000fe200078e00ff */
[----:B---3--:R-:W-:-:S02]  /*8d00*/  SHF.R.U32.HI R37, RZ, 0x5, R37 ;  /* 0x00000005ff257819 */ /* 0x008fc40000011625 */
[----:B----4-:R-:W-:Y:S02]  /*8d10*/  SHF.R.U32.HI R251, RZ, 0x5, R251 ;  /* 0x00000005fffb7819 */ /* 0x010fe400000116fb */
[----:B------:R-:W-:Y:S02]  /*8d20*/  SGXT.U32 R36, R36, 0x2 ;  /* 0x000000022424781a */ /* 0x000fe40000000000 */
[----:B------:R-:W-:Y:S02]  /*8d30*/  LEA R206, P3, R206, R88, 0xa ;  /* 0x00000058cece7211 */ /* 0x000fe400078650ff */
[----:B------:R-:W-:Y:S02]  /*8d40*/  SGXT.U32 R37, R37, 0x2 ;  /* 0x000000022525781a */ /* 0x000fe40000000000 */
[----:B------:R-:W-:Y:S01]  /*8d50*/  SGXT.U32 R251, R251, 0x2 ;  /* 0x00000002fbfb781a */ /* 0x000fe20000000000 */
[----:B------:R-:W-:Y:S01]  /*8d60*/  IMAD.SHL.U32 R220, R220, 0x100, RZ ;  /* 0x00000100dcdc7824 */ /* 0x000fe200078e00ff */
[----:B-----5:R-:W-:Y:S01]  /*8d70*/  SHF.R.U32.HI R250, RZ, 0x5, R250 ;  /* 0x00000005fffa7819 */ /* 0x020fe200000116fa */
[----:B------:R-:W-:Y:S01]  /*8d80*/  IMAD.SHL.U32 R217, R32, 0x100, RZ ;  /* 0x0000010020d97824 */ /* 0x000fe200078e00ff */
[----:B------:R-:W-:-:S02]  /*8d90*/  LOP3.LUT R36, R36, 0xd4, RZ, 0xfc, !PT ;  /* 0x000000d424247812 */ /* 0x000fc400078efcff */
[----:B------:R-:W-:Y:S02]  /*8da0*/  LEA.HI.X R207, R210, R89, RZ, 0x2, P3 ;  /* 0x00000059d2cf7211 */ /* 0x000fe400018f14ff */
[----:B------:R-:W-:Y:S02]  /*8db0*/  LOP3.LUT R37, R37, 0xd0, RZ, 0xfc, !PT ;  /* 0x000000d025257812 */ /* 0x000fe400078efcff */
[----:B------:R-:W-:Y:S02]  /*8dc0*/  LOP3.LUT R251, R251, 0xd8, RZ, 0xfc, !PT ;  /* 0x000000d8fbfb7812 */ /* 0x000fe400078efcff */
[----:B------:R-:W-:Y:S02]  /*8dd0*/  LEA R32, P3, R32, R88, 0xa ;  /* 0x0000005820207211 */ /* 0x000fe400078650ff */
[----:B------:R-:W-:Y:S02]  /*8de0*/  SGXT.U32 R250, R250, 0x2 ;  /* 0x00000002fafa781a */ /* 0x000fe40000000000 */
[----:B------:R-:W-:-:S02]  /*8df0*/  SHF.L.U32 R223, R36, 0x8, RZ ;  /* 0x0000000824df7819 */ /* 0x000fc400000006ff */
[-C--:B------:R-:W-:Y:S02]  /*8e00*/  LEA R238, P2, R36, R88.reuse, 0xa ;  /* 0x0000005824ee7211 */ /* 0x080fe400078450ff */
[-C--:B------:R-:W-:Y:S01]  /*8e10*/  LEA.HI.X R213, R220, R89.reuse, RZ, 0x2, P6 ;  /* 0x00000059dcd57211 */ /* 0x080fe200030f14ff */
[----:B------:R-:W-:Y:S01]  /*8e20*/  IMAD.SHL.U32 R222, R37, 0x100, RZ ;  /* 0x0000010025de7824 */ /* 0x000fe200078e00ff */
[----:B------:R-:W-:Y:S01]  /*8e30*/  LEA.HI.X R33, R217, R89, RZ, 0x2, P3 ;  /* 0x00000059d9217211 */ /* 0x000fe200018f14ff */
[----:B------:R-:W-:Y:S01]  /*8e40*/  IMAD.SHL.U32 R224, R251, 0x100, RZ ;  /* 0x00000100fbe07824 */ /* 0x000fe200078e00ff */
[C---:B------:R-:W-:Y:S01]  /*8e50*/  SHF.L.U32 R210, R228.reuse, 0x8, RZ ;  /* 0x00000008e4d27819 */ /* 0x040fe200000006ff */
[----:B------:R-:W-:Y:S01]  /*8e60*/  IMAD.MOV.U32 R217, RZ, RZ, R35 ;  /* 0x000000ffffd97224 */ /* 0x000fe200078e0023 */
[-C--:B------:R-:W-:Y:S01]  /*8e70*/  LEA R36, P6, R228, R88.reuse, 0xa ;  /* 0x00000058e4247211 */ /* 0x080fe200078c50ff */
[----:B------:R-:W-:Y:S01]  /*8e80*/  IMAD.SHL.U32 R225, R227, 0x100, RZ ;  /* 0x00000100e3e17824 */ /* 0x000fe200078e00ff */
[----:B------:R-:W-:-:S02]  /*8e90*/  LEA R246, P1, R37, R88, 0xa ;  /* 0x0000005825f67211 */ /* 0x000fc400078250ff */
[----:B------:R-:W-:Y:S02]  /*8ea0*/  LEA R236, P3, R251, R88, 0xa ;  /* 0x00000058fbec7211 */ /* 0x000fe400078650ff */
[-C--:B------:R-:W-:Y:S02]  /*8eb0*/  LEA.HI.X R217, R218, R89.reuse, RZ, 0x2, P4 ;  /* 0x00000059dad97211 */ /* 0x080fe400020f14ff */
[----:B------:R-:W-:Y:S02]  /*8ec0*/  LOP3.LUT R250, R250, 0xf0, RZ, 0xfc, !PT ;  /* 0x000000f0fafa7812 */ /* 0x000fe400078efcff */
[----:B------:R-:W-:Y:S02]  /*8ed0*/  MOV R214, R150 ;  /* 0x0000009600d67202 */ /* 0x000fe40000000f00 */
[----:B------:R-:W-:Y:S02]  /*8ee0*/  LEA R234, P4, R227, R88, 0xa ;  /* 0x00000058e3ea7211 */ /* 0x000fe400078850ff */
[-C--:B------:R-:W-:Y:S01]  /*8ef0*/  LEA.HI.X R37, R210, R89.reuse, RZ, 0x2, P6 ;  /* 0x00000059d2257211 */ /* 0x080fe200030f14ff */
[----:B------:R-:W-:Y:S01]  /*8f00*/  IMAD.WIDE.U32 R210, R252, 0x4, R130 ;  /* 0x00000004fcd27825 */ /* 0x000fe200078e0082 */
[----:B------:R-:W-:-:S02]  /*8f10*/  LEA.HI.X R247, R222, R89, RZ, 0x2, P1 ;  /* 0x00000059def77211 */ /* 0x000fc400008f14ff */
[-C--:B------:R-:W-:Y:S01]  /*8f20*/  LEA.HI.X R237, R224, R89.reuse, RZ, 0x2, P3 ;  /* 0x00000059e0ed7211 */ /* 0x080fe200018f14ff */
[----:B------:R-:W-:Y:S01]  /*8f30*/  IMAD.MOV.U32 R221, RZ, RZ, R149 ;  /* 0x000000ffffdd7224 */ /* 0x000fe200078e0095 */
[----:B------:R-:W-:Y:S01]  /*8f40*/  LEA.HI.X R233, R226, R89, RZ, 0x2, P5 ;  /* 0x00000059e2e97211 */ /* 0x000fe200028f14ff */
[----:B------:R-:W-:Y:S01]  /*8f50*/  IMAD.MOV.U32 R130, RZ, RZ, R212 ;  /* 0x000000ffff827224 */ /* 0x000fe200078e00d4 */
[----:B------:R-:W-:Y:S01]  /*8f60*/  MOV R131, R213 ;  /* 0x000000d500837202 */ /* 0x000fe20000000f00 */
[----:B------:R-:W-:Y:S01]  /*8f70*/  IMAD.MOV.U32 R220, RZ, RZ, R148 ;  /* 0x000000ffffdc7224 */ /* 0x000fe200078e0094 */
[----:B------:R-:W-:Y:S01]  /*8f80*/  MOV R218, R32 ;  /* 0x0000002000da7202 */ /* 0x000fe20000000f00 */
[----:B------:R-:W-:Y:S01]  /*8f90*/  IMAD.SHL.U32 R149, R250, 0x100, RZ ;  /* 0x00000100fa957824 */ /* 0x000fe200078e00ff */
[-C--:B------:R-:W-:Y:S01]  /*8fa0*/  LEA.HI.X R239, R223, R89.reuse, RZ, 0x2, P2 ;  /* 0x00000059dfef7211 */ /* 0x080fe200010f14ff */
[----:B------:R-:W-:Y:S01]  /*8fb0*/  IMAD.MOV.U32 R224, RZ, RZ, R38 ;  /* 0x000000ffffe07224 */ /* 0x000fe200078e0026 */
[----:B------:R-:W-:Y:S01]  /*8fc0*/  MOV R222, R240 ;  /* 0x000000f000de7202 */ /* 0x000fe20000000f00 */
[----:B------:R-:W-:Y:S01]  /*8fd0*/  IMAD.WIDE.U32 R212, R252, 0x4, R128 ;  /* 0x00000004fcd47825 */ /* 0x000fe200078e0080 */
[----:B------:R-:W-:-:S02]  /*8fe0*/  LEA.HI.X R235, R225, R89, RZ, 0x2, P4 ;  /* 0x00000059e1eb7211 */ /* 0x000fc400020f14ff */
[-C--:B------:R-:W-:Y:S01]  /*8ff0*/  LEA R228, P2, R250, R88.reuse, 0xa ;  /* 0x00000058fae47211 */ /* 0x080fe200078450ff */
[----:B------:R-:W-:Y:S01]  /*9000*/  IMAD.MOV.U32 R219, RZ, RZ, R33 ;  /* 0x000000ffffdb7224 */ /* 0x000fe200078e0021 */
[CC--:B------:R-:W-:Y:S01]  /*9010*/  LEA R240, P3, R230.reuse, R88.reuse, 0xa ;  /* 0x00000058e6f07211 */ /* 0x0c0fe200078650ff */
[----:B------:R-:W-:Y:S01]  /*9020*/  IMAD.SHL.U32 R148, R230, 0x100, RZ ;  /* 0x00000100e6947824 */ /* 0x000fe200078e00ff */
[CC--:B------:R-:W-:Y:S01]  /*9030*/  LEA R38, P5, R231.reuse, R88.reuse, 0xa ;  /* 0x00000058e7267211 */ /* 0x0c0fe200078a50ff */
[----:B------:R-:W-:Y:S02]  /*9040*/  IMAD.SHL.U32 R64, R231, 0x100, RZ ;  /* 0x00000100e7407824 */ /* 0x000fe400078e00ff */
[----:B------:R-:W-:Y:S02]  /*9050*/  IMAD.MOV.U32 R128, RZ, RZ, R214 ;  /* 0x000000ffff807224 */ /* 0x000fe400078e00d6 */
[----:B------:R-:W-:Y:S01]  /*9060*/  IMAD.MOV.U32 R129, RZ, RZ, R215 ;  /* 0x000000ffff817224 */ /* 0x000fe200078e00d7 */
[C---:B------:R-:W-:Y:S01]  /*9070*/  LEA R32, P1, R229.reuse, R88, 0xa ;  /* 0x00000058e5207211 */ /* 0x040fe200078250ff */
[----:B------:R-:W-:-:S02]  /*9080*/  IMAD.SHL.U32 R150, R229, 0x100, RZ ;  /* 0x00000100e5967824 */ /* 0x000fc400078e00ff */
[----:B------:R-:W-:Y:S01]  /*9090*/  IMAD.WIDE.U32 R214, R252, 0x4, R126 ;  /* 0x00000004fcd67825 */ /* 0x000fe200078e007e */
[----:B------:R-:W-:-:S03]  /*90a0*/  MOV R127, R217 ;  /* 0x000000d9007f7202 */ /* 0x000fc60000000f00 */
[C---:B------:R-:W-:Y:S01]  /*90b0*/  IMAD.WIDE.U32 R230, R252.reuse, 0x4, R106 ;  /* 0x00000004fce67825 */ /* 0x040fe200078e006a */
[----:B------:R-:W-:Y:S02]  /*90c0*/  MOV R107, R233 ;  /* 0x000000e9006b7202 */ /* 0x000fe40000000f00 */
[----:B------:R-:W-:Y:S01]  /*90d0*/  MOV R225, R39 ;  /* 0x0000002700e17202 */ /* 0x000fe20000000f00 */
[----:B------:R-:W-:Y:S02]  /*90e0*/  IMAD.MOV.U32 R126, RZ, RZ, R216 ;  /* 0x000000ffff7e7224 */ /* 0x000fe400078e00d8 */
[----:B------:R-:W-:Y:S01]  /*90f0*/  IMAD.MOV.U32 R106, RZ, RZ, R232 ;  /* 0x000000ffff6a7224 */ /* 0x000fe200078e00e8 */
[-C--:B------:R-:W-:Y:S01]  /*9100*/  LEA.HI.X R229, R149, R89.reuse, RZ, 0x2, P2 ;  /* 0x0000005995e57211 */ /* 0x080fe200010f14ff */
[----:B------:R-:W-:Y:S02]  /*9110*/  IMAD.MOV.U32 R223, RZ, RZ, R241 ;  /* 0x000000ffffdf7224 */ /* 0x000fe400078e00f1 */
[----:B------:R-:W-:Y:S01]  /*9120*/  IMAD.WIDE.U32 R216, R252, 0x4, R124 ;  /* 0x00000004fcd87825 */ /* 0x000fe200078e007c */
[----:B------:R-:W-:-:S03]  /*9130*/  LEA.HI.X R35, R151, R89, RZ, 0x2, P0 ;  /* 0x0000005997237211 */ /* 0x000fc600000f14ff */
[----:B------:R-:W-:Y:S01]  /*9140*/  IMAD.WIDE.U32 R232, R252, 0x4, R104 ;  /* 0x00000004fce87825 */ /* 0x000fe200078e0068 */
[----:B------:R-:W-:-:S03]  /*9150*/  LEA.HI.X R33, R150, R89, RZ, 0x2, P1 ;  /* 0x0000005996217211 */ /* 0x000fc600008f14ff */
[----:B------:R-:W-:Y:S02]  /*9160*/  IMAD.MOV.U32 R124, RZ, RZ, R218 ;  /* 0x000000ffff7c7224 */ /* 0x000fe400078e00da */
[----:B------:R-:W-:Y:S02]  /*9170*/  IMAD.MOV.U32 R125, RZ, RZ, R219 ;  /* 0x000000ffff7d7224 */ /* 0x000fe400078e00db */
[----:B------:R-:W-:Y:S02]  /*9180*/  IMAD.MOV.U32 R104, RZ, RZ, R234 ;  /* 0x000000ffff687224 */ /* 0x000fe400078e00ea */
[----:B------:R-:W-:Y:S01]  /*9190*/  IMAD.MOV.U32 R105, RZ, RZ, R235 ;  /* 0x000000ffff697224 */ /* 0x000fe200078e00eb */
[----:B------:R-:W-:Y:S01]  /*91a0*/  LEA.HI.X R241, R148, R89, RZ, 0x2, P3 ;  /* 0x0000005994f17211 */ /* 0x000fe200018f14ff */
[----:B------:R-:W-:Y:S01]  /*91b0*/  IMAD.WIDE.U32 R218, R252, 0x4, R122 ;  /* 0x00000004fcda7825 */ /* 0x000fe200078e007a */
[----:B------:R-:W-:-:S03]  /*91c0*/  MOV R123, R221 ;  /* 0x000000dd007b7202 */ /* 0x000fc60000000f00 */
[----:B------:R-:W-:Y:S01]  /*91d0*/  IMAD.WIDE.U32 R234, R252, 0x4, R102 ;  /* 0x00000004fcea7825 */ /* 0x000fe200078e0066 */
[----:B------:R-:W-:-:S03]  /*91e0*/  MOV R103, R237 ;  /* 0x000000ed00677202 */ /* 0x000fc60000000f00 */
[----:B------:R-:W-:Y:S02]  /*91f0*/  IMAD.MOV.U32 R122, RZ, RZ, R220 ;  /* 0x000000ffff7a7224 */ /* 0x000fe400078e00dc */
[----:B------:R-:W-:-:S04]  /*9200*/  IMAD.WIDE.U32 R148, R252, 0x4, R134 ;  /* 0x00000004fc947825 */ /* 0x000fc800078e0086 */
[----:B------:R-:W-:Y:S01]  /*9210*/  IMAD.WIDE.U32 R150, R252, 0x4, R132 ;  /* 0x00000004fc967825 */ /* 0x000fe200078e0084 */
[----:B------:R-:W-:-:S03]  /*9220*/  MOV R133, R223 ;  /* 0x000000df00857202 */ /* 0x000fc60000000f00 */
[----:B------:R-:W-:-:S04]  /*9230*/  IMAD.WIDE.U32 R220, R252, 0x4, R120 ;  /* 0x00000004fcdc7825 */ /* 0x000fc800078e0078 */
[----:B------:R-:W-:Y:S01]  /*9240*/  IMAD.WIDE.U32 R226, R252, 0x4, R110 ;  /* 0x00000004fce27825 */ /* 0x000fe200078e006e */
[----:B------:R-:W-:-:S03]  /*9250*/  MOV R111, R229 ;  /* 0x000000e5006f7202 */ /* 0x000fc60000000f00 */
[----:B------:R-:W-:Y:S02]  /*9260*/  IMAD.MOV.U32 R102, RZ, RZ, R236 ;  /* 0x000000ffff667224 */ /* 0x000fe400078e00ec */
[----:B------:R-:W-:Y:S02]  /*9270*/  IMAD.MOV.U32 R120, RZ, RZ, R224 ;  /* 0x000000ffff787224 */ /* 0x000fe400078e00e0 */
[----:B------:R-:W-:Y:S02]  /*9280*/  IMAD.MOV.U32 R121, RZ, RZ, R225 ;  /* 0x000000ffff797224 */ /* 0x000fe400078e00e1 */
[----:B------:R-:W-:Y:S02]  /*9290*/  IMAD.MOV.U32 R132, RZ, RZ, R222 ;  /* 0x000000ffff847224 */ /* 0x000fe400078e00de */
[----:B------:R-:W-:Y:S02]  /*92a0*/  IMAD.MOV.U32 R134, RZ, RZ, R246 ;  /* 0x000000ffff867224 */ /* 0x000fe400078e00f6 */
[----:B------:R-:W-:-:S02]  /*92b0*/  IMAD.MOV.U32 R135, RZ, RZ, R247 ;  /* 0x000000ffff877224 */ /* 0x000fc400078e00f7 */
[----:B------:R-:W-:Y:S01]  /*92c0*/  IMAD.WIDE.U32 R222, R252, 0x4, R114 ;  /* 0x00000004fcde7825 */ /* 0x000fe200078e0072 */
[----:B------:R-:W-:-:S03]  /*92d0*/  MOV R115, R245 ;  /* 0x000000f500737202 */ /* 0x000fc60000000f00 */
[----:B------:R-:W-:-:S04]  /*92e0*/  IMAD.WIDE.U32 R224, R252, 0x4, R112 ;  /* 0x00000004fce07825 */ /* 0x000fc800078e0070 */
[----:B------:R-:W-:Y:S02]  /*92f0*/  IMAD.MOV.U32 R110, RZ, RZ, R228 ;  /* 0x000000ffff6e7224 */ /* 0x000fe400078e00e4 */
[----:B------:R-:W-:-:S04]  /*9300*/  IMAD.WIDE.U32 R246, R252, 0x4, R90 ;  /* 0x00000004fcf67825 */ /* 0x000fc800078e005a */
[----:B------:R-:W-:Y:S02]  /*9310*/  IMAD.MOV.U32 R112, RZ, RZ, R242 ;  /* 0x000000ffff707224 */ /* 0x000fe400078e00f2 */
[----:B------:R-:W-:Y:S02]  /*9320*/  IMAD.MOV.U32 R113, RZ, RZ, R243 ;  /* 0x000000ffff717224 */ /* 0x000fe400078e00f3 */
[----:B------:R-:W-:-:S04]  /*9330*/  IMAD.WIDE.U32 R90, R252, 0x4, R138 ;  /* 0x00000004fc5a7825 */ /* 0x000fc800078e008a */
[----:B------:R-:W-:Y:S02]  /*9340*/  IMAD.MOV.U32 R114, RZ, RZ, R244 ;  /* 0x000000ffff727224 */ /* 0x000fe400078e00f4 */
[----:B------:R-:W-:Y:S02]  /*9350*/  IMAD.MOV.U32 R138, RZ, RZ, R102 ;  /* 0x000000ffff8a7224 */ /* 0x000fe400078e0066 */
[----:B------:R-:W-:Y:S02]  /*9360*/  IMAD.MOV.U32 R139, RZ, RZ, R103 ;  /* 0x000000ffff8b7224 */ /* 0x000fe400078e0067 */
[----:B------:R-:W-:-:S04]  /*9370*/  IMAD.WIDE.U32 R102, R252, 0x4, R202 ;  /* 0x00000004fc667825 */ /* 0x000fc800078e00ca */
[----:B------:R-:W-:Y:S02]  /*9380*/  IMAD.MOV.U32 R202, RZ, RZ, R110 ;  /* 0x000000ffffca7224 */ /* 0x000fe400078e006e */
[----:B------:R-:W-:Y:S02]  /*9390*/  IMAD.MOV.U32 R203, RZ, RZ, R111 ;  /* 0x000000ffffcb7224 */ /* 0x000fe400078e006f */
[----:B------:R-:W-:-:S04]  /*93a0*/  IMAD.WIDE.U32 R110, R252, 0x4, R112 ;  /* 0x00000004fc6e7825 */ /* 0x000fc800078e0070 */
[----:B------:R-:W-:-:S04]  /*93b0*/  IMAD.WIDE.U32 R112, R252, 0x4, R114 ;  /* 0x00000004fc707825 */ /* 0x000fc800078e0072 */
[C---:B------:R-:W-:Y:S02]  /*93c0*/  IMAD.WIDE.U32 R114, R252.reuse, 0x4, R248 ;  /* 0x00000004fc727825 */ /* 0x040fe400078e00f8 */
[----:B------:R-:W2:Y:S04]  /*93d0*/  LDL.LU R249, [R1+0x6d4] ;  /* 0x0006d40001f97983 */ /* 0x000ea80000300800 */
[----:B------:R-:W3:Y:S01]  /*93e0*/  LDL.LU R248, [R1+0x6dc] ;  /* 0x0006dc0001f87983 */ /* 0x000ee20000300800 */
[----:B------:R-:W0:Y:S01]  /*93f0*/  S2R R250, SR_TID.X ;  /* 0x0000000000fa7919 */ /* 0x000e220000002100 */
[----:B------:R-:W-:Y:S01]  /*9400*/  IMAD.WIDE.U32 R236, R252, 0x4, R100 ;  /* 0x00000004fcec7825 */ /* 0x000fe200078e0064 */
[----:B------:R-:W-:Y:S01]  /*9410*/  LEA.HI.X R39, R64, R89, RZ, 0x2, P5 ;  /* 0x0000005940277211 */ /* 0x000fe200028f14ff */
[----:B------:R-:W4:Y:S02]  /*9420*/  LDL.LU R31, [R1+0x4e4] ;  /* 0x0004e400011f7983 */ /* 0x000f240000300800 */
[----:B------:R-:W-:-:S02]  /*9430*/  IMAD.MOV.U32 R101, RZ, RZ, R239 ;  /* 0x000000ffff657224 */ /* 0x000fc400078e00ef */
[----:B------:R-:W-:Y:S01]  /*9440*/  IMAD.MOV.U32 R100, RZ, RZ, R238 ;  /* 0x000000ffff647224 */ /* 0x000fe200078e00ee */
[----:B------:R-:W5:Y:S01]  /*9450*/  LDL.LU R64, [R1+0x17c] ;  /* 0x00017c0001407983 */ /* 0x000f620000300800 */
[----:B------:R-:W-:-:S04]  /*9460*/  IMAD.WIDE.U32 R228, R252, 0x4, R108 ;  /* 0x00000004fce47825 */ /* 0x000fc800078e006c */
[----:B------:R-:W-:Y:S01]  /*9470*/  IMAD.MOV.U32 R109, RZ, RZ, R241 ;  /* 0x000000ffff6d7224 */ /* 0x000fe200078e00f1 */
[----:B0-----:R-:W-:-:S04]  /*9480*/  SHF.R.U32.HI R250, RZ, 0x5, R250 ;  /* 0x00000005fffa7819 */ /* 0x001fc800000116fa */
[----:B------:R-:W-:-:S04]  /*9490*/  SGXT.U32 R250, R250, 0x2 ;  /* 0x00000002fafa781a */ /* 0x000fc80000000000 */
[----:B------:R-:W-:-:S05]  /*94a0*/  LOP3.LUT R250, R250, 0xf8, RZ, 0xfc, !PT ;  /* 0x000000f8fafa7812 */ /* 0x000fca00078efcff */
[C---:B------:R-:W-:Y:S01]  /*94b0*/  IMAD.SHL.U32 R66, R250.reuse, 0x100, RZ ;  /* 0x00000100fa427824 */ /* 0x040fe200078e00ff */
[----:B------:R-:W-:Y:S01]  /*94c0*/  LEA R250, P4, R250, R88, 0xa ;  /* 0x00000058fafa7211 */ /* 0x000fe200078850ff */
[----:B------:R-:W-:-:S03]  /*94d0*/  IMAD.WIDE.U32 R244, R252, 0x4, R92 ;  /* 0x00000004fcf47825 */ /* 0x000fc600078e005c */
[----:B------:R-:W-:Y:S01]  /*94e0*/  LEA.HI.X R251, R66, R89, RZ, 0x2, P4 ;  /* 0x0000005942fb7211 */ /* 0x000fe200020f14ff */
[C---:B------:R-:W-:Y:S01]  /*94f0*/  IMAD.WIDE.U32 R88, R252.reuse, 0x4, R136 ;  /* 0x00000004fc587825 */ /* 0x040fe200078e0088 */
[----:B------:R-:W-:Y:S01]  /*9500*/  MOV R137, R101 ;  /* 0x0000006500897202 */ /* 0x000fe20000000f00 */
[----:B------:R-:W5:Y:S02]  /*9510*/  LDL.LU R66, [R1+0x184] ;  /* 0x0001840001427983 */ /* 0x000f640000300800 */
[----:B------:R-:W-:Y:S02]  /*9520*/  IMAD.MOV.U32 R108, RZ, RZ, R240 ;  /* 0x000000ffff6c7224 */ /* 0x000fe400078e00f0 */
[----:B------:R-:W-:Y:S02]  /*9530*/  IMAD.MOV.U32 R136, RZ, RZ, R100 ;  /* 0x000000ffff887224 */ /* 0x000fe400078e0064 */
[----:B------:R-:W-:Y:S01]  /*9540*/  IMAD.WIDE.U32 R92, R252, 0x4, R140 ;  /* 0x00000004fc5c7825 */ /* 0x000fe200078e008c */
[----:B------:R-:W-:-:S03]  /*9550*/  MOV R141, R105 ;  /* 0x00000069008d7202 */ /* 0x000fc60000000f00 */
[----:B------:R-:W-:Y:S02]  /*9560*/  IMAD.MOV.U32 R140, RZ, RZ, R104 ;  /* 0x000000ffff8c7224 */ /* 0x000fe400078e0068 */
[----:B------:R-:W-:-:S04]  /*9570*/  IMAD.WIDE.U32 R100, R252, 0x4, R200 ;  /* 0x00000004fc647825 */ /* 0x000fc800078e00c8 */
[----:B------:R-:W-:-:S04]  /*9580*/  IMAD.WIDE.U32 R238, R252, 0x4, R98 ;  /* 0x00000004fcee7825 */ /* 0x000fc800078e0062 */
[----:B------:R-:W-:-:S04]  /*9590*/  IMAD.WIDE.U32 R242, R252, 0x4, R94 ;  /* 0x00000004fcf27825 */ /* 0x000fc800078e005e */
[----:B------:R-:W-:Y:S01]  /*95a0*/  IMAD.WIDE.U32 R104, R252, 0x4, R204 ;  /* 0x00000004fc687825 */ /* 0x000fe200078e00cc */
[----:B------:R-:W-:-:S03]  /*95b0*/  MOV R205, R109 ;  /* 0x0000006d00cd7202 */ /* 0x000fc60000000f00 */
[C---:B------:R-:W-:Y:S02]  /*95c0*/  IMAD.WIDE.U32 R200, R252.reuse, 0x4, R32 ;  /* 0x00000004fcc87825 */ /* 0x040fe400078e0020 */
[----:B------:R-:W5:Y:S02]  /*95d0*/  LDL.LU R32, [R1+0x6c0] ;  /* 0x0006c00001207983 */ /* 0x000f640000300800 */
[C---:B------:R-:W-:Y:S02]  /*95e0*/  IMAD.WIDE.U32 R94, R252.reuse, 0x4, R142 ;  /* 0x00000004fc5e7825 */ /* 0x040fe400078e008e */
[----:B------:R-:W5:Y:S02]  /*95f0*/  LDL.LU R33, [R1+0x6c8] ;  /* 0x0006c80001217983 */ /* 0x000f640000300800 */
[----:B------:R-:W-:-:S04]  /*9600*/  IMAD.WIDE.U32 R98, R252, 0x4, R146 ;  /* 0x00000004fc627825 */ /* 0x000fc800078e0092 */
[----:B------:R-:W-:-:S04]  /*9610*/  IMAD.WIDE.U32 R240, R252, 0x4, R96 ;  /* 0x00000004fcf07825 */ /* 0x000fc800078e0060 */
[----:B------:R-:W-:Y:S02]  /*9620*/  IMAD.MOV.U32 R142, RZ, RZ, R106 ;  /* 0x000000ffff8e7224 */ /* 0x000fe400078e006a */
[----:B------:R-:W-:Y:S02]  /*9630*/  IMAD.MOV.U32 R143, RZ, RZ, R107 ;  /* 0x000000ffff8f7224 */ /* 0x000fe400078e006b */
[----:B------:R-:W-:Y:S02]  /*9640*/  IMAD.MOV.U32 R204, RZ, RZ, R108 ;  /* 0x000000ffffcc7224 */ /* 0x000fe400078e006c */
[C---:B------:R-:W-:Y:S02]  /*9650*/  IMAD.WIDE.U32 R146, R252.reuse, 0x4, R34 ;  /* 0x00000004fc927825 */ /* 0x040fe400078e0022 */
[----:B------:R-:W5:Y:S02]  /*9660*/  LDL.LU R34, [R1+0x4d0] ;  /* 0x0004d00001227983 */ /* 0x000f640000300800 */
[----:B------:R-:W-:-:S02]  /*9670*/  IMAD.WIDE.U32 R96, R252, 0x4, R144 ;  /* 0x00000004fc607825 */ /* 0x000fc400078e0090 */
[----:B------:R-:W5:Y:S02]  /*9680*/  LDL.LU R35, [R1+0x4d8] ;  /* 0x0004d80001237983 */ /* 0x000f640000300800 */
[C---:B------:R-:W-:Y:S02]  /*9690*/  IMAD.WIDE.U32 R144, R252.reuse, 0x4, R36 ;  /* 0x00000004fc907825 */ /* 0x040fe400078e0024 */
[----:B------:R-:W5:Y:S02]  /*96a0*/  LDL.LU R36, [R1+0x168] ;  /* 0x0001680001247983 */ /* 0x000f640000300800 */
[C---:B------:R-:W-:Y:S02]  /*96b0*/  IMAD.WIDE.U32 R106, R252.reuse, 0x4, R206 ;  /* 0x00000004fc6a7825 */ /* 0x040fe400078e00ce */
[----:B------:R-:W5:Y:S02]  /*96c0*/  LDL.LU R37, [R1+0x170] ;  /* 0x0001700001257983 */ /* 0x000f640000300800 */
[----:B------:R-:W-:-:S04]  /*96d0*/  IMAD.WIDE.U32 R108, R252, 0x4, R208 ;  /* 0x00000004fc6c7825 */ /* 0x000fc800078e00d0 */
        /* <DEDUP_REMOVED lines=22> */
[----:B------:R-:W-:Y:S02]  /*9840*/  IMAD.WIDE.U32 R208, R252, 0x4, R38 ;  /* 0x00000004fcd07825 */ /* 0x000fe400078e0026 */
[----:B------:R-:W5:Y:S04]  /*9850*/  LDL.LU R252, [R1+0x4ec] ;  /* 0x0004ec0001fc7983 */ /* 0x000f680000300800 */
[----:B------:R-:W5:Y:S04]  /*9860*/  LDL.LU R38, [R1+0x6b0] ;  /* 0x0006b00001267983 */ /* 0x000f680000300800 */
[----:B------:R-:W5:Y:S04]  /*9870*/  LDL.LU R39, [R1+0x6b8] ;  /* 0x0006b80001277983 */ /* 0x000f680000300800 */
[----:B--2---:R-:W-:Y:S04]  /*9880*/  STG.E desc[UR10][R148.64], R249 ;  /* 0x000000f994007986 */ /* 0x004fe8000c10190a */
[----:B---3--:R0:W-:Y:S04]  /*9890*/  STG.E desc[UR10][R148.64+0x80], R248 ;  /* 0x000080f894007986 */ /* 0x0081e8000c10190a */
[----:B0-----:R-:W2:Y:S04]  /*98a0*/  LDL.LU R248, [R1+0x4c0] ;  /* 0x0004c00001f87983 */ /* 0x001ea80000300800 */
[----:B------:R-:W3:Y:S04]  /*98b0*/  LDL.LU R249, [R1+0x4c8] ;  /* 0x0004c80001f97983 */ /* 0x000ee80000300800 */
[----:B------:R-:W3:Y:S04]  /*98c0*/  LDL.LU R250, [R1+0x158] ;  /* 0x0001580001fa7983 */ /* 0x000ee80000300800 */
[----:B------:R-:W3:Y:S04]  /*98d0*/  LDL.LU R251, [R1+0x160] ;  /* 0x0001600001fb7983 */ /* 0x000ee80000300800 */
[----:B----4-:R0:W-:Y:S04]  /*98e0*/  STG.E desc[UR10][R148.64+0x100], R31 ;  /* 0x0001001f94007986 */ /* 0x0101e8000c10190a */
[----:B-----5:R-:W-:Y:S04]  /*98f0*/  STG.E desc[UR10][R148.64+0x200], R64 ;  /* 0x0002004094007986 */ /* 0x020fe8000c10190a */
[----:B------:R-:W-:Y:S04]  /*9900*/  STG.E desc[UR10][R148.64+0x300], R65 ;  /* 0x0003004194007986 */ /* 0x000fe8000c10190a */
[----:B0-----:R-:W4:Y:S04]  /*9910*/  LDL.LU R31, [R1+0x7b4] ;  /* 0x0007b400011f7983 */ /* 0x001f280000300800 */
[----:B------:R-:W-:Y:S04]  /*9920*/  STG.E desc[UR10][R148.64+0x380], R67 ;  /* 0x0003804394007986 */ /* 0x000fe8000c10190a */
[----:B------:R-:W-:Y:S04]  /*9930*/  STG.E desc[UR10][R148.64+0x280], R66 ;  /* 0x0002804294007986 */ /* 0x000fe8000c10190a */
[----:B------:R0:W-:Y:S04]  /*9940*/  STG.E desc[UR10][R148.64+0x180], R252 ;  /* 0x000180fc94007986 */ /* 0x0001e8000c10190a */
[----:B------:R1:W-:Y:S04]  /*9950*/  STG.E desc[UR10][R150.64], R32 ;  /* 0x0000002096007986 */ /* 0x0003e8000c10190a */
[----:B0-----:R-:W5:Y:S04]  /*9960*/  LDL.LU R252, [R1+0x6bc] ;  /* 0x0006bc0001fc7983 */ /* 0x001f680000300800 */
[----:B------:R-:W4:Y:S04]  /*9970*/  LDL.LU R64, [R1+0x15c] ;  /* 0x00015c0001407983 */ /* 0x000f280000300800 */
[----:B------:R-:W4:Y:S04]  /*9980*/  LDL.LU R66, [R1+0x164] ;  /* 0x0001640001427983 */ /* 0x000f280000300800 */
[----:B------:R-:W4:Y:S04]  /*9990*/  LDL.LU R65, [R1+0x4cc] ;  /* 0x0004cc0001417983 */ /* 0x000f280000300800 */
[----:B------:R-:W5:Y:S04]  /*99a0*/  LDL.LU R67, [R1+0x174] ;  /* 0x0001740001437983 */ /* 0x000f680000300800 */
[----:B------:R-:W4:Y:S04]  /*99b0*/  LDL.LU R148, [R1+0x6b4] ;  /* 0x0006b40001947983 */ /* 0x000f280000300800 */
[----:B------:R-:W4:Y:S04]  /*99c0*/  LDL.LU R149, [R1+0x4c4] ;  /* 0x0004c40001957983 */ /* 0x000f280000300800 */
[----:B-1----:R-:W4:Y:S04]  /*99d0*/  LDL.LU R32, [R1+0x7b0] ;  /* 0x0007b00001207983 */ /* 0x002f280000300800 */
[----:B------:R0:W-:Y:S04]  /*99e0*/  STG.E desc[UR10][R150.64+0x80], R33 ;  /* 0x0000802196007986 */ /* 0x0001e8000c10190a */
[----:B------:R1:W-:Y:S04]  /*99f0*/  STG.E desc[UR10][R150.64+0x100], R34 ;  /* 0x0001002296007986 */ /* 0x0003e8000c10190a */
[----:B------:R1:W-:Y:S04]  /*9a00*/  STG.E desc[UR10][R150.64+0x180], R35 ;  /* 0x0001802396007986 */ /* 0x0003e8000c10190a */
[----:B0-----:R-:W4:Y:S04]  /*9a10*/  LDL.LU R33, [R1+0x7ac] ;  /* 0x0007ac0001217983 */ /* 0x001f280000300800 */
[----:B-1----:R-:W4:Y:S04]  /*9a20*/  LDL.LU R34, [R1+0x7a8] ;  /* 0x0007a80001227983 */ /* 0x002f280000300800 */
[----:B------:R-:W4:Y:S04]  /*9a30*/  LDL.LU R35, [R1+0x7a4] ;  /* 0x0007a40001237983 */ /* 0x000f280000300800 */
        /* <DEDUP_REMOVED lines=10> */
[----:B------:R-:W4:Y:S04]  /*9ae0*/  LDL.LU R150, [R1+0x4d4] ;  /* 0x0004d40001967983 */ /* 0x000f280000300800 */
[----:B------:R-:W4:Y:S04]  /*9af0*/  LDL.LU R151, [R1+0x4dc] ;  /* 0x0004dc0001977983 */ /* 0x000f280000300800 */
[----:B-1----:R-:W4:Y:S04]  /*9b00*/  LDL.LU R38, [R1+0x798] ;  /* 0x0007980001267983 */ /* 0x002f280000300800 */
[----:B--2---:R-:W2:Y:S04]  /*9b10*/  LDL.LU R39, [R1+0x794] ;  /* 0x0007940001277983 */ /* 0x004ea80000300800 */
[----:B------:R0:W-:Y:S04]  /*9b20*/  STG.E desc[UR10][R210.64+0x100], R248 ;  /* 0x000100f8d2007986 */ /* 0x0001e8000c10190a */
[----:B---3--:R1:W-:Y:S04]  /*9b30*/  STG.E desc[UR10][R210.64+0x180], R249 ;  /* 0x000180f9d2007986 */ /* 0x0083e8000c10190a */
[----:B------:R3:W-:Y:S04]  /*9b40*/  STG.E desc[UR10][R210.64+0x200], R250 ;  /* 0x000200fad2007986 */ /* 0x0007e8000c10190a */
[----:B0-----:R-:W2:Y:S04]  /*9b50*/  LDL.LU R248, [R1+0x790] ;  /* 0x0007900001f87983 */ /* 0x001ea80000300800 */
[----:B-1----:R-:W2:Y:S04]  /*9b60*/  LDL.LU R249, [R1+0x78c] ;  /* 0x00078c0001f97983 */ /* 0x002ea80000300800 */
[----:B---3--:R-:W3:Y:S04]  /*9b70*/  LDL.LU R250, [R1+0x788] ;  /* 0x0007880001fa7983 */ /* 0x008ee80000300800 */
[----:B------:R0:W-:Y:S04]  /*9b80*/  STG.E desc[UR10][R210.64+0x280], R251 ;  /* 0x000280fbd2007986 */ /* 0x0001e8000c10190a */
[----:B------:R1:W-:Y:S04]  /*9b90*/  STG.E desc[UR10][R210.64+0x300], R56 ;  /* 0x00030038d2007986 */ /* 0x0003e8000c10190a */
[----:B0-----:R-:W3:Y:S04]  /*9ba0*/  LDL.LU R251, [R1+0x784] ;  /* 0x0007840001fb7983 */ /* 0x001ee80000300800 */
[----:B-1----:R-:W2:Y:S04]  /*9bb0*/  LDL.LU R56, [R1+0x6c4] ;  /* 0x0006c40001387983 */ /* 0x002ea80000300800 */
[----:B------:R-:W-:Y:S04]  /*9bc0*/  STG.E desc[UR10][R210.64+0x380], R58 ;  /* 0x0003803ad2007986 */ /* 0x000fe8000c10190a */
[----:B------:R0:W-:Y:S04]  /*9bd0*/  STG.E desc[UR10][R212.64+0x380], R63 ;  /* 0x0003803fd4007986 */ /* 0x0001e8000c10190a */
[----:B------:R-:W-:Y:S04]  /*9be0*/  STG.E desc[UR10][R212.64+0x300], R61 ;  /* 0x0003003dd4007986 */ /* 0x000fe8000c10190a */
[----:B0-----:R-:W3:Y:S04]  /*9bf0*/  LDL.LU R63, [R1+0x148] ;  /* 0x00014800013f7983 */ /* 0x001ee80000300800 */
[----:B-----5:R-:W-:Y:S04]  /*9c00*/  STG.E desc[UR10][R212.64+0x280], R67 ;  /* 0x00028043d4007986 */ /* 0x020fe8000c10190a */
[----:B----4-:R-:W-:Y:S04]  /*9c10*/  STG.E desc[UR10][R212.64+0x200], R60 ;  /* 0x0002003cd4007986 */ /* 0x010fe8000c10190a */
[----:B------:R-:W-:Y:S04]  /*9c20*/  STG.E desc[UR10][R212.64+0x80], R62 ;  /* 0x0000803ed4007986 */ /* 0x000fe8000c10190a */
[----:B------:R-:W-:Y:S04]  /*9c30*/  STG.E desc[UR10][R212.64+0x100], R150 ;  /* 0x00010096d4007986 */ /* 0x000fe8000c10190a */
[----:B------:R-:W-:Y:S04]  /*9c40*/  STG.E desc[UR10][R212.64+0x180], R151 ;  /* 0x00018097d4007986 */ /* 0x000fe8000c10190a */
[----:B--2---:R0:W-:Y:S04]  /*9c50*/  STG.E desc[UR10][R212.64], R56 ;  /* 0x00000038d4007986 */ /* 0x0041e8000c10190a */
[----:B------:R1:W-:Y:S04]  /*9c60*/  STG.E desc[UR10][R214.64+0x80], R252 ;  /* 0x000080fcd6007986 */ /* 0x0003e8000c10190a */
[----:B0-----:R-:W2:Y:S04]  /*9c70*/  LDL.LU R212, [R1+0x150] ;  /* 0x0001500001d47983 */ /* 0x001ea80000300800 */
[----:B------:R-:W4:Y:S04]  /*9c80*/  LDL.LU R213, [R1+0x690] ;  /* 0x0006900001d57983 */ /* 0x000f280000300800 */
[----:B------:R-:W5:Y:S04]  /*9c90*/  LDL.LU R61, [R1+0x698] ;  /* 0x00069800013d7983 */ /* 0x000f680000300800 */
[----:B------:R-:W5:Y:S04]  /*9ca0*/  LDL.LU R58, [R1+0x4a0] ;  /* 0x0004a000013a7983 */ /* 0x000f680000300800 */
[----:B------:R-:W5:Y:S04]  /*9cb0*/  LDL.LU R210, [R1+0x4a8] ;  /* 0x0004a80001d27983 */ /* 0x000f680000300800 */
[----:B------:R-:W5:Y:S04]  /*9cc0*/  LDL.LU R211, [R1+0x138] ;  /* 0x0001380001d37983 */ /* 0x000f680000300800 */
[----:B-1----:R-:W4:Y:S04]  /*9cd0*/  LDL.LU R252, [R1+0x140] ;  /* 0x0001400001fc7983 */ /* 0x002f280000300800 */
[----:B------:R-:W5:Y:S04]  /*9ce0*/  LDL.LU R56, [R1+0x6a4] ;  /* 0x0006a40001387983 */ /* 0x000f680000300800 */
[----:B------:R-:W5:Y:S04]  /*9cf0*/  LDL.LU R62, [R1+0x6ac] ;  /* 0x0006ac00013e7983 */ /* 0x000f680000300800 */
[----:B------:R-:W5:Y:S04]  /*9d00*/  LDL.LU R150, [R1+0x4b4] ;  /* 0x0004b40001967983 */ /* 0x000f680000300800 */
[----:B------:R-:W5:Y:S04]  /*9d10*/  LDL.LU R151, [R1+0x4bc] ;  /* 0x0004bc0001977983 */ /* 0x000f680000300800 */
[----:B------:R-:W5:Y:S04]  /*9d20*/  LDL.LU R60, [R1+0x14c] ;  /* 0x00014c00013c7983 */ /* 0x000f680000300800 */
[----:B------:R0:W-:Y:S04]  /*9d30*/  STG.E desc[UR10][R214.64], R148 ;  /* 0x00000094d6007986 */ /* 0x0001e8000c10190a */
[----:B------:R-:W5:Y:S04]  /*9d40*/  LDL.LU R67, [R1+0x154] ;  /* 0x0001540001437983 */ /* 0x000f680000300800 */
[----:B------:R1:W-:Y:S04]  /*9d50*/  STG.E desc[UR10][R214.64+0x200], R64 ;  /* 0x00020040d6007986 */ /* 0x0003e8000c10190a */
[----:B0-----:R-:W5:Y:S04]  /*9d60*/  LDL.LU R148, [R1+0x694] ;  /* 0x0006940001947983 */ /* 0x001f680000300800 */
[----:B------:R0:W-:Y:S04]  /*9d70*/  STG.E desc[UR10][R214.64+0x100], R149 ;  /* 0x00010095d6007986 */ /* 0x0001e8000c10190a */
[----:B-1----:R-:W5:Y:S04]  /*9d80*/  LDL.LU R64, [R1+0x69c] ;  /* 0x00069c0001407983 */ /* 0x002f680000300800 */
[----:B------:R1:W-:Y:S04]  /*9d90*/  STG.E desc[UR10][R214.64+0x180], R65 ;  /* 0x00018041d6007986 */ /* 0x0003e8000c10190a */
[----:B0-----:R-:W5:Y:S04]  /*9da0*/  LDL.LU R149, [R1+0x4a4] ;  /* 0x0004a40001957983 */ /* 0x001f680000300800 */
[----:B------:R0:W-:Y:S04]  /*9db0*/  STG.E desc[UR10][R214.64+0x280], R66 ;  /* 0x00028042d6007986 */ /* 0x0001e8000c10190a */
[----:B-1----:R-:W5:Y:S04]  /*9dc0*/  LDL.LU R65, [R1+0x4ac] ;  /* 0x0004ac0001417983 */ /* 0x002f680000300800 */
[----:B------:R1:W-:Y:S04]  /*9dd0*/  STG.E desc[UR10][R214.64+0x300], R57 ;  /* 0x00030039d6007986 */ /* 0x0003e8000c10190a */
[----:B0-----:R-:W5:Y:S04]  /*9de0*/  LDL.LU R66, [R1+0x144] ;  /* 0x0001440001427983 */ /* 0x001f680000300800 */
[----:B------:R0:W-:Y:S04]  /*9df0*/  STG.E desc[UR10][R214.64+0x380], R59 ;  /* 0x0003803bd6007986 */ /* 0x0001e8000c10190a */
[----:B-1----:R-:W4:Y:S04]  /*9e00*/  LDL.LU R57, [R1+0x4b8] ;  /* 0x0004b80001397983 */ /* 0x002f280000300800 */
[----:B0-----:R-:W5:Y:S04]  /*9e10*/  LDL.LU R59, [R1+0x6a0] ;  /* 0x0006a000013b7983 */ /* 0x001f680000300800 */
[----:B------:R-:W5:Y:S04]  /*9e20*/  LDL.LU R214, [R1+0x6a8] ;  /* 0x0006a80001d67983 */ /* 0x000f680000300800 */
[----:B------:R-:W5:Y:S04]  /*9e30*/  LDL.LU R215, [R1+0x4b0] ;  /* 0x0004b00001d77983 */ /* 0x000f680000300800 */
[----:B---3--:R-:W-:Y:S04]  /*9e40*/  STG.E desc[UR10][R216.64+0x200], R63 ;  /* 0x0002003fd8007986 */ /* 0x008fe8000c10190a */
[----:B------:R-:W-:Y:S04]  /*9e50*/  STG.E desc[UR10][R216.64+0x300], R52 ;  /* 0x00030034d8007986 */ /* 0x000fe8000c10190a */
[----:B------:R-:W-:Y:S04]  /*9e60*/  STG.E desc[UR10][R216.64+0x380], R54 ;  /* 0x00038036d8007986 */ /* 0x000fe8000c10190a */
[----:B--2---:R-:W-:Y:S04]  /*9e70*/  STG.E desc[UR10][R216.64+0x280], R212 ;  /* 0x000280d4d8007986 */ /* 0x004fe8000c10190a */
[----:B----4-:R-:W-:Y:S04]  /*9e80*/  STG.E desc[UR10][R216.64+0x180], R57 ;  /* 0x00018039d8007986 */ /* 0x010fe8000c10190a */
[----:B-----5:R-:W-:Y:S04]  /*9e90*/  STG.E desc[UR10][R216.64], R59 ;  /* 0x0000003bd8007986 */ /* 0x020fe8000c10190a */
[----:B------:R-:W-:Y:S04]  /*9ea0*/  STG.E desc[UR10][R216.64+0x80], R214 ;  /* 0x000080d6d8007986 */ /* 0x000fe8000c10190a */
[----:B------:R-:W-:Y:S04]  /*9eb0*/  STG.E desc[UR10][R216.64+0x100], R215 ;  /* 0x000100d7d8007986 */ /* 0x000fe8000c10190a */
[----:B------:R0:W-:Y:S04]  /*9ec0*/  STG.E desc[UR10][R218.64+0x280], R252 ;  /* 0x000280fcda007986 */ /* 0x0001e8000c10190a */
[----:B------:R1:W-:Y:S04]  /*9ed0*/  STG.E desc[UR10][R218.64], R213 ;  /* 0x000000d5da007986 */ /* 0x0003e8000c10190a */
[----:B0-----:R-:W2:Y:S04]  /*9ee0*/  LDL.LU R252, [R1+0x13c] ;  /* 0x00013c0001fc7983 */ /* 0x001ea80000300800 */
[----:B------:R-:W3:Y:S04]  /*9ef0*/  LDL.LU R59, [R1+0x680] ;  /* 0x00068000013b7983 */ /* 0x000ee80000300800 */
[----:B------:R-:W4:Y:S04]  /*9f00*/  LDL.LU R214, [R1+0x688] ;  /* 0x0006880001d67983 */ /* 0x000f280000300800 */
[----:B------:R-:W5:Y:S04]  /*9f10*/  LDL.LU R215, [R1+0x390] ;  /* 0x0003900001d77983 */ /* 0x000f680000300800 */
[----:B------:R-:W5:Y:S04]  /*9f20*/  LDL.LU R57, [R1+0x398] ;  /* 0x0003980001397983 */ /* 0x000f680000300800 */
[----:B------:R-:W5:Y:S04]  /*9f30*/  LDL.LU R63, [R1+0x128] ;  /* 0x00012800013f7983 */ /* 0x000f680000300800 */
[----:B------:R-:W5:Y:S04]  /*9f40*/  LDL.LU R212, [R1+0x130] ;  /* 0x0001300001d47983 */ /* 0x000f680000300800 */
[----:B------:R0:W-:Y:S04]  /*9f50*/  STG.E desc[UR10][R218.64+0x80], R61 ;  /* 0x0000803dda007986 */ /* 0x0001e8000c10190a */
[----:B-1----:R-:W5:Y:S04]  /*9f60*/  LDL.LU R213, [R1+0x670] ;  /* 0x0006700001d57983 */ /* 0x002f680000300800 */
[----:B------:R1:W-:Y:S04]  /*9f70*/  STG.E desc[UR10][R218.64+0x100], R58 ;  /* 0x0001003ada007986 */ /* 0x0003e8000c10190a */
[----:B0-----:R-:W5:Y:S04]  /*9f80*/  LDL.LU R61, [R1+0x678] ;  /* 0x00067800013d7983 */ /* 0x001f680000300800 */
[----:B------:R0:W-:Y:S04]  /*9f90*/  STG.E desc[UR10][R218.64+0x180], R210 ;  /* 0x000180d2da007986 */ /* 0x0001e8000c10190a */
[----:B------:R0:W-:Y:S04]  /*9fa0*/  STG.E desc[UR10][R218.64+0x200], R211 ;  /* 0x000200d3da007986 */ /* 0x0001e8000c10190a */
[----:B------:R-:W-:Y:S04]  /*9fb0*/  STG.E desc[UR10][R218.64+0x300], R48 ;  /* 0x00030030da007986 */ /* 0x000fe8000c10190a */
[----:B------:R-:W-:Y:S04]  /*9fc0*/  STG.E desc[UR10][R218.64+0x380], R50 ;  /* 0x00038032da007986 */ /* 0x000fe8000c10190a */
[----:B-1----:R-:W5:Y:S04]  /*9fd0*/  LDL.LU R58, [R1+0x380] ;  /* 0x00038000013a7983 */ /* 0x002f680000300800 */
        /* <DEDUP_REMOVED lines=8> */
[----:B0-----:R-:W5:Y:S04]  /*a060*/  LDL.LU R210, [R1+0x388] ;  /* 0x0003880001d27983 */ /* 0x001f680000300800 */
[----:B------:R0:W-:Y:S04]  /*a070*/  STG.E desc[UR10][R222.64+0x80], R64 ;  /* 0x00008040de007986 */ /* 0x0001e8000c10190a */
[----:B------:R-:W5:Y:S04]  /*a080*/  LDL.LU R211, [R1+0xf0] ;  /* 0x0000f00001d37983 */ /* 0x000f680000300800 */
[----:B0-----:R-:W5:Y:S04]  /*a090*/  LDL.LU R64, [R1+0xf8] ;  /* 0x0000f80001407983 */ /* 0x001f680000300800 */
        /* <DEDUP_REMOVED lines=11> */
[----:B------:R-:W-:Y:S04]  /*a150*/  STG.E desc[UR10][R222.64+0x280], R66 ;  /* 0x00028042de007986 */ /* 0x000fe8000c10190a */
[----:B0-----:R-:W5:Y:S04]  /*a160*/  LDL.LU R65, [R1+0x384] ;  /* 0x0003840001417983 */ /* 0x001f680000300800 */
[----:B------:R-:W-:Y:S04]  /*a170*/  STG.E desc[UR10][R222.64+0x300], R49 ;  /* 0x00030031de007986 */ /* 0x000fe8000c10190a */
[----:B------:R-:W-:Y:S04]  /*a180*/  STG.E desc[UR10][R222.64+0x380], R51 ;  /* 0x00038033de007986 */ /* 0x000fe8000c10190a */
[----:B------:R-:W-:Y:S04]  /*a190*/  LDS.128 R48, [R0+0x400] ;  /* 0x0004000000307984 */ /* 0x000fe80000000c00 */
[----:B--2---:R0:W-:Y:S04]  /*a1a0*/  STG.E desc[UR10][R222.64+0x200], R252 ;  /* 0x000200fcde007986 */ /* 0x0041e8000c10190a */
[----:B---3--:R-:W-:Y:S04]  /*a1b0*/  STG.E desc[UR10][R224.64], R59 ;  /* 0x0000003be0007986 */ /* 0x008fe8000c10190a */
[----:B----4-:R-:W-:Y:S04]  /*a1c0*/  STG.E desc[UR10][R224.64+0x80], R214 ;  /* 0x000080d6e0007986 */ /* 0x010fe8000c10190a */
[----:B0-----:R-:W2:Y:S04]  /*a1d0*/  LDL.LU R252, [R1+0x38c] ;  /* 0x00038c0001fc7983 */ /* 0x001ea80000300800 */
[----:B-----5:R-:W-:Y:S04]  /*a1e0*/  STG.E desc[UR10][R224.64+0x100], R215 ;  /* 0x000100d7e0007986 */ /* 0x020fe8000c10190a */
[----:B------:R-:W-:Y:S04]  /*a1f0*/  STG.E desc[UR10][R224.64+0x180], R57 ;  /* 0x00018039e0007986 */ /* 0x000fe8000c10190a */
[----:B------:R-:W-:Y:S04]  /*a200*/  STG.E desc[UR10][R224.64+0x200], R63 ;  /* 0x0002003fe0007986 */ /* 0x000fe8000c10190a */
[----:B------:R-:W-:Y:S04]  /*a210*/  STG.E desc[UR10][R224.64+0x280], R212 ;  /* 0x000280d4e0007986 */ /* 0x000fe8000c10190a */
[----:B------:R-:W-:Y:S04]  /*a220*/  STG.E desc[UR10][R224.64+0x300], R44 ;  /* 0x0003002ce0007986 */ /* 0x000fe8000c10190a */
[----:B------:R-:W-:Y:S04]  /*a230*/  STG.E desc[UR10][R224.64+0x380], R46 ;  /* 0x0003802ee0007986 */ /* 0x000fe8000c10190a */
[----:B------:R-:W3:Y:S04]  /*a240*/  LDL.LU R66, [R1+0xfc] ;  /* 0x0000fc0001427983 */ /* 0x000ee80000300800 */
[----:B------:R0:W-:Y:S04]  /*a250*/  STG.E desc[UR10][R226.64+0x280], R64 ;  /* 0x00028040e2007986 */ /* 0x0001e8000c10190a */
[----:B0-----:R-:W4:Y:S04]  /*a260*/  LDL.LU R64, [R1+0xf4] ;  /* 0x0000f40001407983 */ /* 0x001f280000300800 */
        /* <DEDUP_REMOVED lines=14> */
[----:B------:R-:W-:Y:S04]  /*a350*/  STG.E desc[UR10][R226.64+0x300], R40 ;  /* 0x00030028e2007986 */ /* 0x000fe8000c10190a */
[----:B------:R-:W-:Y:S04]  /*a360*/  STG.E desc[UR10][R226.64+0x380], R42 ;  /* 0x0003802ae2007986 */ /* 0x000fe8000c10190a */
[----:B-1----:R-:W5:Y:S04]  /*a370*/  LDL.LU R210, [R1+0x328] ;  /* 0x0003280001d27983 */ /* 0x002f680000300800 */
[----:B------:R1:W-:Y:S04]  /*a380*/  STG.E desc[UR10][R228.64+0x200], R60 ;  /* 0x0002003ce4007986 */ /* 0x0003e8000c10190a */
[----:B0-----:R-:W5:Y:S04]  /*a390*/  LDL.LU R211, [R1+0x90] ;  /* 0x0000900001d37983 */ /* 0x001f680000300800 */
[----:B-1----:R-:W5:Y:S04]  /*a3a0*/  LDL.LU R60, [R1+0x98] ;  /* 0x00009800013c7983 */ /* 0x002f680000300800 */
[----:B------:R0:W-:Y:S04]  /*a3b0*/  STG.E desc[UR10][R228.64], R56 ;  /* 0x00000038e4007986 */ /* 0x0001e8000c10190a */
[----:B------:R1:W-:Y:S04]  /*a3c0*/  STG.E desc[UR10][R228.64+0x80], R62 ;  /* 0x0000803ee4007986 */ /* 0x0003e8000c10190a */
[----:B------:R1:W-:Y:S04]  /*a3d0*/  STG.E desc[UR10][R228.64+0x100], R150 ;  /* 0x00010096e4007986 */ /* 0x0003e8000c10190a */
[----:B0-----:R-:W5:Y:S04]  /*a3e0*/  LDL.LU R56, [R1+0x624] ;  /* 0x0006240001387983 */ /* 0x001f680000300800 */
[----:B-1----:R-:W5:Y:S04]  /*a3f0*/  LDL.LU R62, [R1+0x62c] ;  /* 0x00062c00013e7983 */ /* 0x002f680000300800 */
[----:B------:R0:W-:Y:S04]  /*a400*/  STG.E desc[UR10][R228.64+0x180], R151 ;  /* 0x00018097e4007986 */ /* 0x0001e8000c10190a */
[----:B------:R-:W5:Y:S04]  /*a410*/  LDL.LU R150, [R1+0x334] ;  /* 0x0003340001967983 */ /* 0x000f680000300800 */
[----:B------:R1:W-:Y:S04]  /*a420*/  STG.E desc[UR10][R228.64+0x280], R67 ;  /* 0x00028043e4007986 */ /* 0x0003e8000c10190a */
[----:B------:R-:W-:Y:S04]  /*a430*/  STG.E desc[UR10][R228.64+0x300], R45 ;  /* 0x0003002de4007986 */ /* 0x000fe8000c10190a */
[----:B------:R-:W-:Y:S04]  /*a440*/  STG.E desc[UR10][R228.64+0x380], R47 ;  /* 0x0003802fe4007986 */ /* 0x000fe8000c10190a */
[----:B0-----:R-:W5:Y:S04]  /*a450*/  LDL.LU R151, [R1+0x33c] ;  /* 0x00033c0001977983 */ /* 0x001f680000300800 */
[----:B------:R0:W-:Y:S04]  /*a460*/  STG.E desc[UR10][R230.64], R148 ;  /* 0x00000094e6007986 */ /* 0x0001e8000c10190a */
[----:B-1----:R-:W5:Y:S04]  /*a470*/  LDL.LU R67, [R1+0xa4] ;  /* 0x0000a40001437983 */ /* 0x002f680000300800 */
[----:B------:R1:W-:Y:S04]  /*a480*/  STG.E desc[UR10][R230.64+0x80], R149 ;  /* 0x00008095e6007986 */ /* 0x0003e8000c10190a */
[----:B0-----:R-:W5:Y:S04]  /*a490*/  LDL.LU R148, [R1+0xac] ;  /* 0x0000ac0001947983 */ /* 0x001f680000300800 */
[----:B------:R0:W-:Y:S04]  /*a4a0*/  STG.E desc[UR10][R230.64+0x100], R65 ;  /* 0x00010041e6007986 */ /* 0x0001e8000c10190a */
[----:B-1----:R-:W5:Y:S04]  /*a4b0*/  LDL.LU R149, [R1+0x614] ;  /* 0x0006140001957983 */ /* 0x002f680000300800 */
[----:B------:R-:W-:Y:S04]  /*a4c0*/  LDS.128 R44, [R0+0x500] ;  /* 0x00050000002c7984 */ /* 0x000fe80000000c00 */
[----:B0-----:R-:W5:Y:S04]  /*a4d0*/  LDL.LU R65, [R1+0x61c] ;  /* 0x00061c0001417983 */ /* 0x001f680000300800 */
[----:B---3--:R-:W-:Y:S04]  /*a4e0*/  STG.E desc[UR10][R230.64+0x280], R66 ;  /* 0x00028042e6007986 */ /* 0x008fe8000c10190a */
[----:B----4-:R0:W-:Y:S04]  /*a4f0*/  STG.E desc[UR10][R230.64+0x200], R64 ;  /* 0x00020040e6007986 */ /* 0x0101e8000c10190a */
[----:B0-----:R-:W3:Y:S04]  /*a500*/  LDL.LU R64, [R1+0x324] ;  /* 0x0003240001407983 */ /* 0x001ee80000300800 */
[----:B------:R-:W4:Y:S04]  /*a510*/  LDL.LU R66, [R1+0x32c] ;  /* 0x00032c0001427983 */ /* 0x000f280000300800 */
[----:B--2---:R0:W-:Y:S04]  /*a520*/  STG.E desc[UR10][R230.64+0x180], R252 ;  /* 0x000180fce6007986 */ /* 0x0041e8000c10190a */
[----:B------:R-:W-:Y:S04]  /*a530*/  STG.E desc[UR10][R230.64+0x300], R41 ;  /* 0x00030029e6007986 */ /* 0x000fe8000c10190a */
[----:B------:R-:W-:Y:S04]  /*a540*/  STG.E desc[UR10][R230.64+0x380], R43 ;  /* 0x0003802be6007986 */ /* 0x000fe8000c10190a */
[----:B-----5:R-:W-:Y:S04]  /*a550*/  STG.E desc[UR10][R232.64], R59 ;  /* 0x0000003be8007986 */ /* 0x020fe8000c10190a */
[----:B------:R-:W-:Y:S04]  /*a560*/  STG.E desc[UR10][R232.64+0x80], R214 ;  /* 0x000080d6e8007986 */ /* 0x000fe8000c10190a */
[----:B------:R-:W-:Y:S04]  /*a570*/  STG.E desc[UR10][R232.64+0x100], R215 ;  /* 0x000100d7e8007986 */ /* 0x000fe8000c10190a */
[----:B------:R-:W-:Y:S04]  /*a580*/  STG.E desc[UR10][R232.64+0x180], R57 ;  /* 0x00018039e8007986 */ /* 0x000fe8000c10190a */
[----:B------:R-:W-:Y:S04]  /*a590*/  STG.E desc[UR10][R232.64+0x200], R63 ;  /* 0x0002003fe8007986 */ /* 0x000fe8000c10190a */
[----:B------:R-:W-:Y:S04]  /*a5a0*/  STG.E desc[UR10][R232.64+0x280], R212 ;  /* 0x000280d4e8007986 */ /* 0x000fe8000c10190a */
[----:B------:R-:W-:Y:S04]  /*a5b0*/  STG.E desc[UR10][R232.64+0x300], R164 ;  /* 0x000300a4e8007986 */ /* 0x000fe8000c10190a */
[----:B------:R-:W-:Y:S04]  /*a5c0*/  STG.E desc[UR10][R232.64+0x380], R166 ;  /* 0x000380a6e8007986 */ /* 0x000fe8000c10190a */
[----:B0-----:R-:W2:Y:S04]  /*a5d0*/  LDL.LU R252, [R1+0x9c] ;  /* 0x00009c0001fc7983 */ /* 0x001ea80000300800 */
[----:B------:R-:W-:Y:S04]  /*a5e0*/  STG.E desc[UR10][R234.64], R213 ;  /* 0x000000d5ea007986 */ /* 0x000fe8000c10190a */
[----:B------:R-:W-:Y:S04]  /*a5f0*/  STG.E desc[UR10][R234.64+0x80], R61 ;  /* 0x0000803dea007986 */ /* 0x000fe8000c10190a */
[----:B------:R-:W-:Y:S04]  /*a600*/  LDS.128 R40, [R0+0x700] ;  /* 0x0007000000287984 */ /* 0x000fe80000000c00 */
[----:B------:R0:W-:Y:S04]  /*a610*/  STG.E desc[UR10][R234.64+0x280], R60 ;  /* 0x0002803cea007986 */ /* 0x0001e8000c10190a */
[----:B0-----:R-:W5:Y:S04]  /*a620*/  LDL.LU R60, [R1+0x94] ;  /* 0x00009400013c7983 */ /* 0x001f680000300800 */
        /* <DEDUP_REMOVED lines=18> */
[----:B------:R-:W-:Y:S04]  /*a750*/  STG.E desc[UR10][R236.64], R56 ;  /* 0x00000038ec007986 */ /* 0x000fe8000c10190a */
[----:B------:R-:W-:Y:S04]  /*a760*/  STG.E desc[UR10][R236.64+0x80], R62 ;  /* 0x0000803eec007986 */ /* 0x000fe8000c10190a */
[----:B------:R-:W-:Y:S04]  /*a770*/  STG.E desc[UR10][R236.64+0x100], R150 ;  /* 0x00010096ec007986 */ /* 0x000fe8000c10190a */
[----:B------:R-:W-:Y:S04]  /*a780*/  STG.E desc[UR10][R236.64+0x180], R151 ;  /* 0x00018097ec007986 */ /* 0x000fe8000c10190a */
[----:B------:R0:W-:Y:S04]  /*a790*/  STG.E desc[UR10][R236.64+0x280], R148 ;  /* 0x00028094ec007986 */ /* 0x0001e8000c10190a */
[----:B------:R-:W-:Y:S04]  /*a7a0*/  STG.E desc[UR10][R236.64+0x300], R165 ;  /* 0x000300a5ec007986 */ /* 0x000fe8000c10190a */
[----:B------:R-:W-:Y:S04]  /*a7b0*/  STG.E desc[UR10][R236.64+0x380], R167 ;  /* 0x000380a7ec007986 */ /* 0x000fe8000c10190a */
[----:B-1----:R-:W5:Y:S04]  /*a7c0*/  LDL.LU R67, [R1+0x604] ;  /* 0x0006040001437983 */ /* 0x002f680000300800 */
[----:B------:R1:W-:Y:S04]  /*a7d0*/  STG.E desc[UR10][R238.64], R149 ;  /* 0x00000095ee007986 */ /* 0x0003e8000c10190a */
[----:B0-----:R-:W5:Y:S04]  /*a7e0*/  LDL.LU R148, [R1+0x60c] ;  /* 0x00060c0001947983 */ /* 0x001f680000300800 */
[----:B------:R0:W-:Y:S04]  /*a7f0*/  STG.E desc[UR10][R238.64+0x80], R65 ;  /* 0x00008041ee007986 */ /* 0x0001e8000c10190a */
[----:B-1----:R-:W5:Y:S04]  /*a800*/  LDL.LU R149, [R1+0x314] ;  /* 0x0003140001957983 */ /* 0x002f680000300800 */
[----:B0-----:R-:W5:Y:S04]  /*a810*/  LDL.LU R65, [R1+0x31c] ;  /* 0x00031c0001417983 */ /* 0x001f680000300800 */
[----:B---3--:R0:W-:Y:S04]  /*a820*/  STG.E desc[UR10][R238.64+0x100], R64 ;  /* 0x00010040ee007986 */ /* 0x0081e8000c10190a */
[----:B----4-:R1:W-:Y:S04]  /*a830*/  STG.E desc[UR10][R238.64+0x180], R66 ;  /* 0x00018042ee007986 */ /* 0x0103e8000c10190a */
[----:B0-----:R-:W3:Y:S04]  /*a840*/  LDL.LU R64, [R1+0x84] ;  /* 0x0000840001407983 */ /* 0x001ee80000300800 */
[----:B-1----:R-:W4:Y:S04]  /*a850*/  LDL.LU R66, [R1+0x8c] ;  /* 0x00008c0001427983 */ /* 0x002f280000300800 */
[----:B------:R-:W4:Y:S04]  /*a860*/  LDL.LU R56, [R1+0x5f4] ;  /* 0x0005f40001387983 */ /* 0x000f280000300800 */
[----:B------:R-:W4:Y:S04]  /*a870*/  LDL.LU R62, [R1+0x5fc] ;  /* 0x0005fc00013e7983 */ /* 0x000f280000300800 */
[----:B------:R-:W4:Y:S04]  /*a880*/  LDL.LU R150, [R1+0x304] ;  /* 0x0003040001967983 */ /* 0x000f280000300800 */
[----:B------:R-:W-:Y:S04]  /*a890*/  STG.E desc[UR10][R238.64+0x300], R161 ;  /* 0x000300a1ee007986 */ /* 0x000fe8000c10190a */
[----:B------:R-:W-:Y:S04]  /*a8a0*/  STG.E desc[UR10][R238.64+0x380], R163 ;  /* 0x000380a3ee007986 */ /* 0x000fe8000c10190a */
[----:B------:R-:W4:Y:S04]  /*a8b0*/  LDL.LU R151, [R1+0x30c] ;  /* 0x00030c0001977983 */ /* 0x000f280000300800 */
[----:B--2---:R-:W-:Y:S04]  /*a8c0*/  STG.E desc[UR10][R238.64+0x280], R252 ;  /* 0x000280fcee007986 */ /* 0x004fe8000c10190a */
[----:B-----5:R0:W-:Y:S04]  /*a8d0*/  STG.E desc[UR10][R238.64+0x200], R60 ;  /* 0x0002003cee007986 */ /* 0x0201e8000c10190a */
        /* <DEDUP_REMOVED lines=11> */
[----:B------:R-:W-:Y:S04]  /*a990*/  STG.E desc[UR10][R242.64+0x100], R61 ;  /* 0x0001003df2007986 */ /* 0x000fe8000c10190a */
[----:B------:R-:W-:Y:S04]  /*a9a0*/  STG.E desc[UR10][R242.64+0x180], R58 ;  /* 0x0001803af2007986 */ /* 0x000fe8000c10190a */
[----:B------:R-:W-:Y:S04]  /*a9b0*/  STG.E desc[UR10][R242.64+0x300], R152 ;  /* 0x00030098f2007986 */ /* 0x000fe8000c10190a */
[----:B------:R-:W-:Y:S04]  /*a9c0*/  STG.E desc[UR10][R242.64+0x380], R154 ;  /* 0x0003809af2007986 */ /* 0x000fe8000c10190a */
[----:B------:R-:W-:Y:S04]  /*a9d0*/  STG.E desc[UR10][R242.64+0x200], R210 ;  /* 0x000200d2f2007986 */ /* 0x000fe8000c10190a */
[----:B------:R-:W5:Y:S04]  /*a9e0*/  LDL.LU R252, [R1+0x7c] ;  /* 0x00007c0001fc7983 */ /* 0x000f680000300800 */
[----:B------:R-:W-:Y:S04]  /*a9f0*/  STG.E desc[UR10][R242.64+0x280], R211 ;  /* 0x000280d3f2007986 */ /* 0x000fe8000c10190a */
[----:B------:R-:W-:Y:S04]  /*aa00*/  LDS.128 R52, [R0+0x300] ;  /* 0x0003000000347984 */ /* 0x000fe80000000c00 */
[----:B------:R0:W-:Y:S04]  /*aa10*/  STG.E desc[UR10][R244.64], R67 ;  /* 0x00000043f4007986 */ /* 0x0001e8000c10190a */
[----:B------:R1:W-:Y:S04]  /*aa20*/  STG.E desc[UR10][R244.64+0x80], R148 ;  /* 0x00008094f4007986 */ /* 0x0003e8000c10190a */
[----:B0-----:R-:W5:Y:S04]  /*aa30*/  LDL.LU R67, [R1+0x660] ;  /* 0x0006600001437983 */ /* 0x001f680000300800 */
[----:B------:R0:W-:Y:S04]  /*aa40*/  STG.E desc[UR10][R244.64+0x100], R149 ;  /* 0x00010095f4007986 */ /* 0x0001e8000c10190a */
[----:B-1----:R-:W5:Y:S04]  /*aa50*/  LDL.LU R148, [R1+0x668] ;  /* 0x0006680001947983 */ /* 0x002f680000300800 */
[----:B------:R1:W-:Y:S04]  /*aa60*/  STG.E desc[UR10][R244.64+0x180], R65 ;  /* 0x00018041f4007986 */ /* 0x0003e8000c10190a */
[----:B0-----:R-:W5:Y:S04]  /*aa70*/  LDL.LU R149, [R1+0x370] ;  /* 0x0003700001957983 */ /* 0x001f680000300800 */
[----:B-1----:R-:W5:Y:S04]  /*aa80*/  LDL.LU R65, [R1+0x378] ;  /* 0x0003780001417983 */ /* 0x002f680000300800 */
[----:B---3--:R0:W-:Y:S04]  /*aa90*/  STG.E desc[UR10][R244.64+0x200], R64 ;  /* 0x00020040f4007986 */ /* 0x0081e8000c10190a */
[----:B----4-:R1:W-:Y:S04]  /*aaa0*/  STG.E desc[UR10][R244.64+0x280], R66 ;  /* 0x00028042f4007986 */ /* 0x0103e8000c10190a */
[----:B0-----:R-:W3:Y:S04]  /*aab0*/  LDL.LU R64, [R1+0xe0] ;  /* 0x0000e00001407983 */ /* 0x001ee80000300800 */
[----:B-1----:R-:W4:Y:S04]  /*aac0*/  LDL.LU R66, [R1+0xe8] ;  /* 0x0000e80001427983 */ /* 0x002f280000300800 */
        /* <DEDUP_REMOVED lines=22> */
[----:B--2---:R-:W-:Y:S04]  /*ac30*/  STG.E desc[UR10][R246.64+0x200], R60 ;  /* 0x0002003cf6007986 */ /* 0x004fe8000c10190a */
[----:B------:R-:W2:Y:S04]  /*ac40*/  LDL.LU R212, [R1+0x364] ;  /* 0x0003640001d47983 */ /* 0x000ea80000300800 */
[----:B------:R-:W-:Y:S04]  /*ac50*/  LDS.128 R60, [R0+0x100] ;  /* 0x00010000003c7984 */ /* 0x000fe80000000c00 */
[----:B------:R-:W-:Y:S04]  /*ac60*/  LDS.128 R56, [R0+0x200] ;  /* 0x0002000000387984 */ /* 0x000fe80000000c00 */
[----:B------:R-:W2:Y:S04]  /*ac70*/  LDL.LU R213, [R1+0x36c] ;  /* 0x00036c0001d57983 */ /* 0x000ea80000300800 */
[----:B-----5:R0:W-:Y:S04]  /*ac80*/  STG.E desc[UR10][R246.64+0x280], R252 ;  /* 0x000280fcf6007986 */ /* 0x0201e8000c10190a */
[----:B------:R-:W-:Y:S04]  /*ac90*/  STG.E desc[UR10][R2.64+0x300], R116 ;  /* 0x0003007402007986 */ /* 0x000fe8000c10190a */
[----:B0-----:R-:W5:Y:S04]  /*aca0*/  LDL.LU R252, [R1+0xdc] ;  /* 0x0000dc0001fc7983 */ /* 0x001f680000300800 */
[----:B------:R-:W-:Y:S04]  /*acb0*/  STG.E desc[UR10][R2.64], R67 ;  /* 0x0000004302007986 */ /* 0x000fe8000c10190a */
[----:B------:R-:W-:Y:S04]  /*acc0*/  STG.E desc[UR10][R2.64+0x80], R148 ;  /* 0x0000809402007986 */ /* 0x000fe8000c10190a */
[----:B------:R-:W-:Y:S04]  /*acd0*/  STG.E desc[UR10][R2.64+0x100], R149 ;  /* 0x0001009502007986 */ /* 0x000fe8000c10190a */
[----:B------:R-:W-:Y:S04]  /*ace0*/  LDS.128 R148, [R0+0x600] ;  /* 0x0006000000947984 */ /* 0x000fe80000000c00 */
[----:B------:R-:W-:Y:S04]  /*acf0*/  STG.E desc[UR10][R2.64+0x180], R65 ;  /* 0x0001804102007986 */ /* 0x000fe8000c10190a */
[----:B---3--:R-:W-:Y:S04]  /*ad00*/  STG.E desc[UR10][R2.64+0x200], R64 ;  /* 0x0002004002007986 */ /* 0x008fe8000c10190a */
[----:B----4-:R-:W-:Y:S04]  /*ad10*/  STG.E desc[UR10][R2.64+0x280], R66 ;  /* 0x0002804202007986 */ /* 0x010fe8000c10190a */
[----:B------:R-:W0:Y:S04]  /*ad20*/  LDS.128 R64, [R0] ;  /* 0x0000000000407984 */ /* 0x000e280000000c00 */
[----:B------:R-:W-:Y:S04]  /*ad30*/  STG.E desc[UR10][R2.64+0x380], R118 ;  /* 0x0003807602007986 */ /* 0x000fe8000c10190a */
[----:B------:R-:W-:Y:S04]  /*ad40*/  STG.E desc[UR10][R4.64], R224 ;  /* 0x000000e004007986 */ /* 0x000fe8000c10190a */
[----:B------:R-:W-:Y:S04]  /*ad50*/  STG.E desc[UR10][R4.64+0x80], R225 ;  /* 0x000080e104007986 */ /* 0x000fe8000c10190a */
[----:B------:R1:W-:Y:S04]  /*ad60*/  STG.E desc[UR10][R4.64+0x280], R210 ;  /* 0x000280d204007986 */ /* 0x0003e8000c10190a */
[----:B------:R3:W-:Y:S04]  /*ad70*/  STG.E desc[UR10][R4.64+0x100], R222 ;  /* 0x000100de04007986 */ /* 0x0007e8000c10190a */
        /* <DEDUP_REMOVED lines=9> */
[----:B------:R1:W-:Y:S04]  /*ae10*/  STG.E desc[UR10][R4.64+0x180], R223 ;  /* 0x000180df04007986 */ /* 0x0003e8000c10190a */
[----:B------:R0:W-:Y:S04]  /*ae20*/  STG.E desc[UR10][R4.64+0x200], R220 ;  /* 0x000200dc04007986 */ /* 0x0001e8000c10190a */
[----:B------:R-:W-:Y:S04]  /*ae30*/  STG.E desc[UR10][R4.64+0x300], R68 ;  /* 0x0003004404007986 */ /* 0x000fe8000c10190a */
[----:B------:R-:W-:Y:S04]  /*ae40*/  STG.E desc[UR10][R4.64+0x380], R70 ;  /* 0x0003804604007986 */ /* 0x000fe8000c10190a */
[----:B---3--:R-:W3:Y:S04]  /*ae50*/  LDL.LU R222, [R1+0x340] ;  /* 0x0003400001de7983 */ /* 0x008ee80000300800 */
        /* <DEDUP_REMOVED lines=8> */
[----:B-1----:R-:W3:Y:S04]  /*aee0*/  LDL.LU R223, [R1+0x348] ;  /* 0x0003480001df7983 */ /* 0x002ee80000300800 */
[----:B------:R1:W-:Y:S04]  /*aef0*/  STG.E desc[UR10][R80.64+0x80], R211 ;  /* 0x000080d350007986 */ /* 0x0003e8000c10190a */
[----:B0-----:R-:W3:Y:S04]  /*af00*/  LDL.LU R220, [R1+0xb0] ;  /* 0x0000b00001dc7983 */ /* 0x001ee80000300800 */
[----:B-1----:R-:W3:Y:S04]  /*af10*/  LDL.LU R211, [R1+0xb8] ;  /* 0x0000b80001d37983 */ /* 0x002ee80000300800 */
[----:B------:R-:W3:Y:S04]  /*af20*/  LDL.LU R221, [R1+0x644] ;  /* 0x0006440001dd7983 */ /* 0x000ee80000300800 */
[----:B------:R-:W3:Y:S04]  /*af30*/  LDL.LU R218, [R1+0x64c] ;  /* 0x00064c0001da7983 */ /* 0x000ee80000300800 */
[----:B------:R-:W3:Y:S04]  /*af40*/  LDL.LU R219, [R1+0x354] ;  /* 0x0003540001db7983 */ /* 0x000ee80000300800 */
[----:B------:R-:W3:Y:S04]  /*af50*/  LDL.LU R216, [R1+0x35c] ;  /* 0x00035c0001d87983 */ /* 0x000ee80000300800 */
[----:B------:R-:W3:Y:S04]  /*af60*/  LDL.LU R217, [R1+0xc4] ;  /* 0x0000c40001d97983 */ /* 0x000ee80000300800 */
[----:B------:R0:W-:Y:S04]  /*af70*/  STG.E desc[UR10][R80.64], R215 ;  /* 0x000000d750007986 */ /* 0x0001e8000c10190a */
[----:B------:R-:W3:Y:S04]  /*af80*/  LDL.LU R214, [R1+0xcc] ;  /* 0x0000cc0001d67983 */ /* 0x000ee80000300800 */
[----:B0-----:R-:W3:Y:S04]  /*af90*/  LDL.LU R215, [R1+0x634] ;  /* 0x0006340001d77983 */ /* 0x001ee80000300800 */
[----:B--2---:R-:W-:Y:S04]  /*afa0*/  STG.E desc[UR10][R80.64+0x100], R212 ;  /* 0x000100d450007986 */ /* 0x004fe8000c10190a */
[----:B------:R-:W-:Y:S04]  /*afb0*/  STG.E desc[UR10][R80.64+0x180], R213 ;  /* 0x000180d550007986 */ /* 0x000fe8000c10190a */
[----:B-----5:R-:W-:Y:S04]  /*afc0*/  STG.E desc[UR10][R80.64+0x280], R252 ;  /* 0x000280fc50007986 */ /* 0x020fe8000c10190a */
[----:B------:R-:W-:Y:S04]  /*afd0*/  STG.E desc[UR10][R80.64+0x300], R69 ;  /* 0x0003004550007986 */ /* 0x000fe8000c10190a */
[----:B------:R-:W-:Y:S04]  /*afe0*/  STG.E desc[UR10][R80.64+0x380], R71 ;  /* 0x0003804750007986 */ /* 0x000fe8000c10190a */
[----:B----4-:R0:W-:Y:S04]  /*aff0*/  STG.E desc[UR10][R80.64+0x200], R210 ;  /* 0x000200d250007986 */ /* 0x0101e8000c10190a */
[----:B0-----:R-:W2:Y:S04]  /*b000*/  LDL.LU R210, [R1+0x63c] ;  /* 0x00063c0001d27983 */ /* 0x001ea80000300800 */
[----:B------:R-:W4:Y:S04]  /*b010*/  LDL.LU R212, [R1+0x344] ;  /* 0x0003440001d47983 */ /* 0x000f280000300800 */
[----:B------:R-:W5:Y:S04]  /*b020*/  LDL.LU R213, [R1+0x34c] ;  /* 0x00034c0001d57983 */ /* 0x000f680000300800 */
        /* <DEDUP_REMOVED lines=9> */
[----:B---3--:R0:W-:Y:S04]  /*b0c0*/  STG.E desc[UR10][R84.64+0x280], R211 ;  /* 0x000280d354007986 */ /* 0x0081e8000c10190a */
[----:B0-----:R-:W3:Y:S04]  /*b0d0*/  LDL.LU R211, [R1+0xb4] ;  /* 0x0000b40001d37983 */ /* 0x001ee80000300800 */
        /* <DEDUP_REMOVED lines=12> */
[----:B------:R1:W-:Y:S04]  /*b1a0*/  STG.E desc[UR10][R84.64+0x200], R220 ;  /* 0x000200dc54007986 */ /* 0x0003e8000c10190a */
[----:B------:R-:W-:Y:S04]  /*b1b0*/  STG.E desc[UR10][R84.64+0x300], R72 ;  /* 0x0003004854007986 */ /* 0x000fe8000c10190a */
[----:B------:R-:W-:Y:S04]  /*b1c0*/  STG.E desc[UR10][R84.64+0x380], R74 ;  /* 0x0003804a54007986 */ /* 0x000fe8000c10190a */
[----:B0-----:R-:W5:Y:S04]  /*b1d0*/  LDL.LU R222, [R1+0x2e0] ;  /* 0x0002e00001de7983 */ /* 0x001f680000300800 */
        /* <DEDUP_REMOVED lines=8> */
[----:B-1----:R-:W5:Y:S04]  /*b260*/  LDL.LU R223, [R1+0x2e8] ;  /* 0x0002e80001df7983 */ /* 0x002f680000300800 */
[----:B------:R-:W5:Y:S04]  /*b270*/  LDL.LU R220, [R1+0x50] ;  /* 0x0000500001dc7983 */ /* 0x000f680000300800 */
[----:B------:R-:W-:Y:S04]  /*b280*/  STG.E desc[UR10][R88.64], R215 ;  /* 0x000000d758007986 */ /* 0x000fe8000c10190a */
[----:B--2---:R0:W-:Y:S04]  /*b290*/  STG.E desc[UR10][R88.64+0x80], R210 ;  /* 0x000080d258007986 */ /* 0x0041e8000c10190a */
[----:B0-----:R-:W2:Y:S04]  /*b2a0*/  LDL.LU R210, [R1+0x58] ;  /* 0x0000580001d27983 */ /* 0x001ea80000300800 */
[----:B------:R-:W2:Y:S04]  /*b2b0*/  LDL.LU R221, [R1+0x5e4] ;  /* 0x0005e40001dd7983 */ /* 0x000ea80000300800 */
[----:B------:R-:W2:Y:S04]  /*b2c0*/  LDL.LU R218, [R1+0x5ec] ;  /* 0x0005ec0001da7983 */ /* 0x000ea80000300800 */
[----:B------:R-:W2:Y:S04]  /*b2d0*/  LDL.LU R219, [R1+0x2f4] ;  /* 0x0002f40001db7983 */ /* 0x000ea80000300800 */
[----:B------:R-:W2:Y:S04]  /*b2e0*/  LDL.LU R216, [R1+0x2fc] ;  /* 0x0002fc0001d87983 */ /* 0x000ea80000300800 */
[----:B------:R-:W2:Y:S04]  /*b2f0*/  LDL.LU R217, [R1+0x64] ;  /* 0x0000640001d97983 */ /* 0x000ea80000300800 */
[----:B------:R-:W2:Y:S04]  /*b300*/  LDL.LU R214, [R1+0x6c] ;  /* 0x00006c0001d67983 */ /* 0x000ea80000300800 */
[----:B------:R-:W2:Y:S04]  /*b310*/  LDL.LU R215, [R1+0x5d4] ;  /* 0x0005d40001d77983 */ /* 0x000ea80000300800 */
[----:B---3--:R0:W-:Y:S04]  /*b320*/  STG.E desc[UR10][R88.64+0x200], R211 ;  /* 0x000200d358007986 */ /* 0x0081e8000c10190a */
[----:B0-----:R-:W3:Y:S04]  /*b330*/  LDL.LU R211, [R1+0x5dc] ;  /* 0x0005dc0001d37983 */ /* 0x001ee80000300800 */
[----:B----4-:R0:W-:Y:S04]  /*b340*/  STG.E desc[UR10][R88.64+0x100], R212 ;  /* 0x000100d458007986 */ /* 0x0101e8000c10190a */
[----:B-----5:R1:W-:Y:S04]  /*b350*/  STG.E desc[UR10][R88.64+0x180], R213 ;  /* 0x000180d558007986 */ /* 0x0203e8000c10190a */
[----:B------:R4:W-:Y:S04]  /*b360*/  STG.E desc[UR10][R88.64+0x280], R252 ;  /* 0x000280fc58007986 */ /* 0x0009e8000c10190a */
[----:B0-----:R-:W5:Y:S04]  /*b370*/  LDL.LU R212, [R1+0x2e4] ;  /* 0x0002e40001d47983 */ /* 0x001f680000300800 */
        /* <DEDUP_REMOVED lines=11> */
[----:B----4-:R-:W4:Y:S04]  /*b430*/  LDL.LU R252, [R1+0x5c] ;  /* 0x00005c0001fc7983 */ /* 0x010f280000300800 */
[----:B------:R-:W-:Y:S04]  /*b440*/  STG.E desc[UR10][R92.64], R224 ;  /* 0x000000e05c007986 */ /* 0x000fe8000c10190a */
[----:B------:R-:W-:Y:S04]  /*b450*/  STG.E desc[UR10][R92.64+0x80], R225 ;  /* 0x000080e15c007986 */ /* 0x000fe8000c10190a */
[----:B------:R-:W-:Y:S04]  /*b460*/  STG.E desc[UR10][R92.64+0x100], R222 ;  /* 0x000100de5c007986 */ /* 0x000fe8000c10190a */
[----:B------:R-:W-:Y:S04]  /*b470*/  STG.E desc[UR10][R92.64+0x300], R192 ;  /* 0x000300c05c007986 */ /* 0x000fe8000c10190a */
[----:B------:R-:W-:Y:S04]  /*b480*/  STG.E desc[UR10][R92.64+0x380], R194 ;  /* 0x000380c25c007986 */ /* 0x000fe8000c10190a */
[----:B------:R-:W-:Y:S04]  /*b490*/  STG.E desc[UR10][R92.64+0x180], R223 ;  /* 0x000180df5c007986 */ /* 0x000fe8000c10190a */
        /* <DEDUP_REMOVED lines=20> */
[----:B------:R-:W2:Y:S04]  /*b5e0*/  LDL.LU R223, [R1+0x2c8] ;  /* 0x0002c80001df7983 */ /* 0x000ea80000300800 */
[----:B------:R-:W2:Y:S04]  /*b5f0*/  LDL.LU R220, [R1+0x30] ;  /* 0x0000300001dc7983 */ /* 0x000ea80000300800 */
[----:B---3--:R0:W-:Y:S04]  /*b600*/  STG.E desc[UR10][R96.64+0x80], R211 ;  /* 0x000080d360007986 */ /* 0x0081e8000c10190a */
[----:B0-----:R-:W3:Y:S04]  /*b610*/  LDL.LU R211, [R1+0x38] ;  /* 0x0000380001d37983 */ /* 0x001ee80000300800 */
[----:B------:R-:W3:Y:S04]  /*b620*/  LDL.LU R221, [R1+0x5c4] ;  /* 0x0005c40001dd7983 */ /* 0x000ee80000300800 */
[----:B------:R-:W3:Y:S04]  /*b630*/  LDL.LU R218, [R1+0x5cc] ;  /* 0x0005cc0001da7983 */ /* 0x000ee80000300800 */
[----:B------:R-:W3:Y:S04]  /*b640*/  LDL.LU R219, [R1+0x2d4] ;  /* 0x0002d40001db7983 */ /* 0x000ee80000300800 */
[----:B------:R-:W3:Y:S04]  /*b650*/  LDL.LU R216, [R1+0x2dc] ;  /* 0x0002dc0001d87983 */ /* 0x000ee80000300800 */
[----:B------:R-:W3:Y:S04]  /*b660*/  LDL.LU R217, [R1+0x44] ;  /* 0x0000440001d97983 */ /* 0x000ee80000300800 */
[----:B------:R0:W-:Y:S04]  /*b670*/  STG.E desc[UR10][R96.64], R215 ;  /* 0x000000d760007986 */ /* 0x0001e8000c10190a */
[----:B------:R-:W3:Y:S04]  /*b680*/  LDL.LU R214, [R1+0x4c] ;  /* 0x00004c0001d67983 */ /* 0x000ee80000300800 */
[----:B-----5:R1:W-:Y:S04]  /*b690*/  STG.E desc[UR10][R96.64+0x100], R212 ;  /* 0x000100d460007986 */ /* 0x0203e8000c10190a */
[----:B0-----:R-:W5:Y:S04]  /*b6a0*/  LDL.LU R215, [R1+0x5b4] ;  /* 0x0005b40001d77983 */ /* 0x001f680000300800 */
[----:B------:R0:W-:Y:S04]  /*b6b0*/  STG.E desc[UR10][R96.64+0x180], R213 ;  /* 0x000180d560007986 */ /* 0x0001e8000c10190a */
[----:B-1----:R-:W5:Y:S04]  /*b6c0*/  LDL.LU R212, [R1+0x5bc] ;  /* 0x0005bc0001d47983 */ /* 0x002f680000300800 */
[----:B------:R-:W-:Y:S04]  /*b6d0*/  STG.E desc[UR10][R96.64+0x300], R193 ;  /* 0x000300c160007986 */ /* 0x000fe8000c10190a */
[----:B----4-:R-:W-:Y:S04]  /*b6e0*/  STG.E desc[UR10][R96.64+0x280], R252 ;  /* 0x000280fc60007986 */ /* 0x010fe8000c10190a */
[----:B0-----:R-:W4:Y:S04]  /*b6f0*/  LDL.LU R213, [R1+0x2c4] ;  /* 0x0002c40001d57983 */ /* 0x001f280000300800 */
[----:B------:R-:W-:Y:S04]  /*b700*/  STG.E desc[UR10][R96.64+0x380], R195 ;  /* 0x000380c360007986 */ /* 0x000fe8000c10190a */
[----:B--2---:R0:W-:Y:S04]  /*b710*/  STG.E desc[UR10][R96.64+0x200], R210 ;  /* 0x000200d260007986 */ /* 0x0041e8000c10190a */
        /* <DEDUP_REMOVED lines=17> */
[----:B------:R-:W3:Y:S04]  /*b830*/  LDL.LU R226, [R1+0x28] ;  /* 0x0000280001e27983 */ /* 0x000ee80000300800 */
[----:B------:R0:W-:Y:S04]  /*b840*/  STG.E desc[UR10][R100.64], R224 ;  /* 0x000000e064007986 */ /* 0x0001e8000c10190a */
[----:B------:R-:W3:Y:S04]  /*b850*/  LDL.LU R227, [R1+0x590] ;  /* 0x0005900001e37983 */ /* 0x000ee80000300800 */
[----:B------:R1:W-:Y:S04]  /*b860*/  STG.E desc[UR10][R100.64+0x80], R225 ;  /* 0x000080e164007986 */ /* 0x0003e8000c10190a */
[----:B0-----:R-:W3:Y:S04]  /*b870*/  LDL.LU R224, [R1+0x598] ;  /* 0x0005980001e07983 */ /* 0x001ee80000300800 */
[----:B------:R0:W-:Y:S04]  /*b880*/  STG.E desc[UR10][R100.64+0x100], R222 ;  /* 0x000100de64007986 */ /* 0x0001e8000c10190a */
[----:B-1----:R-:W3:Y:S04]  /*b890*/  LDL.LU R225, [R1+0x2a0] ;  /* 0x0002a00001e17983 */ /* 0x002ee80000300800 */
[----:B------:R1:W-:Y:S04]  /*b8a0*/  STG.E desc[UR10][R100.64+0x180], R223 ;  /* 0x000180df64007986 */ /* 0x0003e8000c10190a */
[----:B0-----:R-:W3:Y:S04]  /*b8b0*/  LDL.LU R222, [R1+0x2a8] ;  /* 0x0002a80001de7983 */ /* 0x001ee80000300800 */
[----:B------:R0:W-:Y:S04]  /*b8c0*/  STG.E desc[UR10][R100.64+0x200], R220 ;  /* 0x000200dc64007986 */ /* 0x0001e8000c10190a */
[----:B------:R-:W-:Y:S04]  /*b8d0*/  STG.E desc[UR10][R100.64+0x300], R184 ;  /* 0x000300b864007986 */ /* 0x000fe8000c10190a */
[----:B------:R-:W-:Y:S04]  /*b8e0*/  STG.E desc[UR10][R100.64+0x380], R186 ;  /* 0x000380ba64007986 */ /* 0x000fe8000c10190a */
[----:B-1----:R-:W3:Y:S04]  /*b8f0*/  LDL.LU R223, [R1+0x10] ;  /* 0x0000100001df7983 */ /* 0x002ee80000300800 */
[----:B------:R1:W-:Y:S04]  /*b900*/  STG.E desc[UR10][R102.64], R221 ;  /* 0x000000dd66007986 */ /* 0x0003e8000c10190a */
[----:B0-----:R-:W3:Y:S04]  /*b910*/  LDL.LU R220, [R1+0x18] ;  /* 0x0000180001dc7983 */ /* 0x001ee80000300800 */
[----:B------:R0:W-:Y:S04]  /*b920*/  STG.E desc[UR10][R102.64+0x80], R218 ;  /* 0x000080da66007986 */ /* 0x0001e8000c10190a */
        /* <DEDUP_REMOVED lines=11> */
[----:B-----5:R1:W-:Y:S04]  /*b9e0*/  STG.E desc[UR10][R104.64], R215 ;  /* 0x000000d768007986 */ /* 0x0203e8000c10190a */
[----:B0-----:R-:W5:Y:S04]  /*b9f0*/  LDL.LU R214, [R1+0x2c] ;  /* 0x00002c0001d67983 */ /* 0x001f680000300800 */
[----:B------:R0:W-:Y:S04]  /*ba00*/  STG.E desc[UR10][R104.64+0x80], R212 ;  /* 0x000080d468007986 */ /* 0x0001e8000c10190a */
[----:B-1----:R-:W5:Y:S04]  /*ba10*/  LDL.LU R215, [R1+0x594] ;  /* 0x0005940001d77983 */ /* 0x002f680000300800 */
[----:B----4-:R1:W-:Y:S04]  /*ba20*/  STG.E desc[UR10][R104.64+0x100], R213 ;  /* 0x000100d568007986 */ /* 0x0103e8000c10190a */
[----:B0-----:R-:W4:Y:S04]  /*ba30*/  LDL.LU R212, [R1+0x59c] ;  /* 0x00059c0001d47983 */ /* 0x001f280000300800 */
[----:B-1----:R-:W4:Y:S04]  /*ba40*/  LDL.LU R213, [R1+0x2a4] ;  /* 0x0002a40001d57983 */ /* 0x002f280000300800 */
[----:B--2---:R0:W-:Y:S04]  /*ba50*/  STG.E desc[UR10][R104.64+0x180], R210 ;  /* 0x000180d268007986 */ /* 0x0041e8000c10190a */
[----:B0-----:R-:W2:Y:S04]  /*ba60*/  LDL.LU R210, [R1+0x2ac] ;  /* 0x0002ac0001d27983 */ /* 0x001ea80000300800 */
[----:B------:R-:W-:Y:S04]  /*ba70*/  STG.E desc[UR10][R104.64+0x280], R252 ;  /* 0x000280fc68007986 */ /* 0x000fe8000c10190a */
[----:B---3--:R0:W-:Y:S04]  /*ba80*/  STG.E desc[UR10][R104.64+0x200], R211 ;  /* 0x000200d368007986 */ /* 0x0081e8000c10190a */
[----:B0-----:R-:W3:Y:S04]  /*ba90*/  LDL.LU R211, [R1+0x14] ;  /* 0x0000140001d37983 */ /* 0x001ee80000300800 */
[----:B------:R-:W3:Y:S04]  /*baa0*/  LDL.LU R252, [R1+0x1c] ;  /* 0x00001c0001fc7983 */ /* 0x000ee80000300800 */
[----:B------:R-:W-:Y:S04]  /*bab0*/  STG.E desc[UR10][R104.64+0x300], R185 ;  /* 0x000300b968007986 */ /* 0x000fe8000c10190a */
[----:B------:R-:W-:Y:S04]  /*bac0*/  STG.E desc[UR10][R104.64+0x380], R187 ;  /* 0x000380bb68007986 */ /* 0x000fe8000c10190a */
[----:B------:R0:W-:Y:S04]  /*bad0*/  STG.E desc[UR10][R106.64+0x200], R229 ;  /* 0x000200e56a007986 */ /* 0x0001e8000c10190a */
[----:B------:R-:W-:Y:S04]  /*bae0*/  STG.E desc[UR10][R106.64], R164 ;  /* 0x000000a46a007986 */ /* 0x000fe8000c10190a */
[----:B------:R-:W-:Y:S04]  /*baf0*/  STG.E desc[UR10][R106.64+0x80], R230 ;  /* 0x000080e66a007986 */ /* 0x000fe8000c10190a */
[----:B------:R-:W-:Y:S04]  /*bb00*/  STG.E desc[UR10][R106.64+0x100], R231 ;  /* 0x000100e76a007986 */ /* 0x000fe8000c10190a */
[----:B------:R-:W-:Y:S04]  /*bb10*/  STG.E desc[UR10][R106.64+0x180], R228 ;  /* 0x000180e46a007986 */ /* 0x000fe8000c10190a */
[----:B------:R1:W-:Y:S04]  /*bb20*/  STG.E desc[UR10][R106.64+0x280], R226 ;  /* 0x000280e26a007986 */ /* 0x0003e8000c10190a */
[----:B------:R-:W-:Y:S04]  /*bb30*/  STG.E desc[UR10][R106.64+0x300], R180 ;  /* 0x000300b46a007986 */ /* 0x000fe8000c10190a */
[----:B------:R-:W-:Y:S04]  /*bb40*/  STG.E desc[UR10][R106.64+0x380], R182 ;  /* 0x000380b66a007986 */ /* 0x000fe8000c10190a */
        /* <DEDUP_REMOVED lines=8> */
[----:B0-----:R-:W3:Y:S04]  /*bbd0*/  LDL.LU R225, [R1] ;  /* 0x0000000001e17983 */ /* 0x001ee80000300800 */
[----:B------:R0:W-:Y:S04]  /*bbe0*/  STG.E desc[UR10][R108.64+0x200], R223 ;  /* 0x000200df6c007986 */ /* 0x0001e8000c10190a */
[----:B-1----:R-:W3:Y:S04]  /*bbf0*/  LDL.LU R222, [R1+0x8] ;  /* 0x0000080001de7983 */ /* 0x002ee80000300800 */
        /* <DEDUP_REMOVED lines=14> */
[----:B-----5:R1:W-:Y:S04]  /*bce0*/  STG.E desc[UR10][R110.64+0x280], R214 ;  /* 0x000280d66e007986 */ /* 0x0203e8000c10190a */
[----:B------:R-:W-:Y:S04]  /*bcf0*/  STG.E desc[UR10][R110.64+0x300], R181 ;  /* 0x000300b56e007986 */ /* 0x000fe8000c10190a */
[----:B------:R-:W-:Y:S04]  /*bd00*/  STG.E desc[UR10][R110.64+0x380], R183 ;  /* 0x000380b76e007986 */ /* 0x000fe8000c10190a */
[----:B0-----:R-:W5:Y:S04]  /*bd10*/  LDL.LU R217, [R1+0x21c] ;  /* 0x00021c0001d97983 */ /* 0x001f680000300800 */
[----:B------:R0:W-:Y:S04]  /*bd20*/  STG.E desc[UR10][R112.64], R215 ;  /* 0x000000d770007986 */ /* 0x0001e8000c10190a */
[----:B-1----:R-:W5:Y:S04]  /*bd30*/  LDL.LU R214, [R1+0x224] ;  /* 0x0002240001d67983 */ /* 0x002f680000300800 */
[----:B----4-:R1:W-:Y:S04]  /*bd40*/  STG.E desc[UR10][R112.64+0x80], R212 ;  /* 0x000080d470007986 */ /* 0x0103e8000c10190a */
[----:B0-----:R-:W4:Y:S04]  /*bd50*/  LDL.LU R215, [R1+0x4] ;  /* 0x0000040001d77983 */ /* 0x001f280000300800 */
[----:B------:R0:W-:Y:S04]  /*bd60*/  STG.E desc[UR10][R112.64+0x100], R213 ;  /* 0x000100d570007986 */ /* 0x0001e8000c10190a */
[----:B-1----:R-:W4:Y:S04]  /*bd70*/  LDL.LU R212, [R1+0xc] ;  /* 0x00000c0001d47983 */ /* 0x002f280000300800 */
[----:B0-----:R-:W4:Y:S04]  /*bd80*/  LDL.LU R213, [R1+0x574] ;  /* 0x0005740001d57983 */ /* 0x001f280000300800 */
[----:B--2---:R0:W-:Y:S04]  /*bd90*/  STG.E desc[UR10][R112.64+0x180], R210 ;  /* 0x000180d270007986 */ /* 0x0041e8000c10190a */
[----:B0-----:R-:W2:Y:S04]  /*bda0*/  LDL.LU R210, [R1+0x57c] ;  /* 0x00057c0001d27983 */ /* 0x001ea80000300800 */
[----:B---3--:R0:W-:Y:S04]  /*bdb0*/  STG.E desc[UR10][R112.64+0x200], R211 ;  /* 0x000200d370007986 */ /* 0x0081e8000c10190a */
[----:B------:R1:W-:Y:S04]  /*bdc0*/  STG.E desc[UR10][R112.64+0x280], R252 ;  /* 0x000280fc70007986 */ /* 0x0003e8000c10190a */
[----:B0-----:R-:W3:Y:S04]  /*bdd0*/  LDL.LU R211, [R1+0x20c] ;  /* 0x00020c0001d37983 */ /* 0x001ee80000300800 */
[----:B-1----:R-:W3:Y:S04]  /*bde0*/  LDL.LU R252, [R1+0x214] ;  /* 0x0002140001fc7983 */ /* 0x002ee80000300800 */
[----:B------:R-:W-:Y:S04]  /*bdf0*/  STG.E desc[UR10][R112.64+0x300], R177 ;  /* 0x000300b170007986 */ /* 0x000fe8000c10190a */
[----:B------:R-:W-:Y:S04]  /*be00*/  STG.E desc[UR10][R112.64+0x380], R179 ;  /* 0x000380b370007986 */ /* 0x000fe8000c10190a */
[----:B------:R-:W-:Y:S04]  /*be10*/  STG.E desc[UR10][R114.64+0x300], R172 ;  /* 0x000300ac72007986 */ /* 0x000fe8000c10190a */
[----:B------:R-:W-:Y:S04]  /*be20*/  STG.E desc[UR10][R114.64+0x380], R174 ;  /* 0x000380ae72007986 */ /* 0x000fe8000c10190a */
[----:B------:R0:W-:Y:S04]  /*be30*/  STG.E desc[UR10][R114.64], R229 ;  /* 0x000000e572007986 */ /* 0x0001e8000c10190a */
[----:B------:R1:W-:Y:S04]  /*be40*/  STG.E desc[UR10][R114.64+0x80], R226 ;  /* 0x000080e272007986 */ /* 0x0003e8000c10190a */
[----:B0-----:R-:W3:Y:S04]  /*be50*/  LDL.LU R229, [R1+0x560] ;  /* 0x0005600001e57983 */ /* 0x001ee80000300800 */
[----:B------:R0:W-:Y:S04]  /*be60*/  STG.E desc[UR10][R114.64+0x100], R227 ;  /* 0x000100e372007986 */ /* 0x0001e8000c10190a */
[----:B-1----:R-:W3:Y:S04]  /*be70*/  LDL.LU R226, [R1+0x568] ;  /* 0x0005680001e27983 */ /* 0x002ee80000300800 */
[----:B------:R1:W-:Y:S04]  /*be80*/  STG.E desc[UR10][R114.64+0x180], R224 ;  /* 0x000180e072007986 */ /* 0x0003e8000c10190a */
[----:B0-----:R-:W3:Y:S04]  /*be90*/  LDL.LU R227, [R1+0x1f8] ;  /* 0x0001f80001e37983 */ /* 0x001ee80000300800 */
[----:B------:R-:W-:Y:S04]  /*bea0*/  STG.E desc[UR10][R114.64+0x200], R225 ;  /* 0x000200e172007986 */ /* 0x000fe8000c10190a */
[----:B-1----:R-:W3:Y:S04]  /*beb0*/  LDL.LU R224, [R1+0x200] ;  /* 0x0002000001e07983 */ /* 0x002ee80000300800 */
        /* <DEDUP_REMOVED lines=16> */
[----:B-----5:R0:W-:Y:S04]  /*bfc0*/  STG.E desc[UR10][R122.64+0x100], R217 ;  /* 0x000100d97a007986 */ /* 0x0201e8000c10190a */
[----:B------:R-:W-:Y:S04]  /*bfd0*/  STG.E desc[UR10][R122.64+0x380], R175 ;  /* 0x000380af7a007986 */ /* 0x000fe8000c10190a */
[----:B------:R1:W-:Y:S04]  /*bfe0*/  STG.E desc[UR10][R122.64+0x180], R214 ;  /* 0x000180d67a007986 */ /* 0x0003e8000c10190a */
[----:B0-----:R-:W5:Y:S04]  /*bff0*/  LDL.LU R217, [R1+0x564] ;  /* 0x0005640001d97983 */ /* 0x001f680000300800 */
[----:B----4-:R0:W-:Y:S04]  /*c000*/  STG.E desc[UR10][R122.64+0x200], R215 ;  /* 0x000200d77a007986 */ /* 0x0101e8000c10190a */
[----:B-1----:R-:W4:Y:S04]  /*c010*/  LDL.LU R214, [R1+0x56c] ;  /* 0x00056c0001d67983 */ /* 0x002f280000300800 */
[----:B------:R1:W-:Y:S04]  /*c020*/  STG.E desc[UR10][R122.64+0x280], R212 ;  /* 0x000280d47a007986 */ /* 0x0003e8000c10190a */
        /* <DEDUP_REMOVED lines=10> */
[----:B------:R-:W3:Y:S04]  /*c0d0*/  LDL.LU R225, [R1+0x540] ;  /* 0x0005400001e17983 */ /* 0x000ee80000300800 */
[----:B------:R-:W3:Y:S04]  /*c0e0*/  LDL.LU R222, [R1+0x548] ;  /* 0x0005480001de7983 */ /* 0x000ee80000300800 */
[----:B------:R-:W-:Y:S04]  /*c0f0*/  STG.E desc[UR10][R124.64+0x200], R249 ;  /* 0x000200f97c007986 */ /* 0x000fe8000c10190a */
[----:B------:R-:W-:Y:S04]  /*c100*/  STG.E desc[UR10][R124.64+0x280], R251 ;  /* 0x000280fb7c007986 */ /* 0x000fe8000c10190a */
[----:B------:R-:W-:Y:S04]  /*c110*/  STG.E desc[UR10][R124.64+0x300], R169 ;  /* 0x000300a97c007986 */ /* 0x000fe8000c10190a */
[----:B------:R-:W-:Y:S04]  /*c120*/  STG.E desc[UR10][R124.64+0x380], R171 ;  /* 0x000380ab7c007986 */ /* 0x000fe8000c10190a */
[----:B------:R-:W3:Y:S04]  /*c130*/  LDL.LU R223, [R1+0x1d8] ;  /* 0x0001d80001df7983 */ /* 0x000ee80000300800 */
        /* <DEDUP_REMOVED lines=20> */
[----:B-1----:R-:W3:Y:S04]  /*c280*/  LDL.LU R216, [R1+0x1d0] ;  /* 0x0001d00001d87983 */ /* 0x002ee80000300800 */
[----:B-----5:R0:W-:Y:S04]  /*c290*/  STG.E desc[UR10][R130.64], R217 ;  /* 0x000000d982007986 */ /* 0x0201e8000c10190a */
[----:B------:R-:W-:Y:S04]  /*c2a0*/  STG.E desc[UR10][R130.64+0x200], R37 ;  /* 0x0002002582007986 */ /* 0x000fe8000c10190a */
[----:B----4-:R1:W-:Y:S04]  /*c2b0*/  STG.E desc[UR10][R130.64+0x80], R214 ;  /* 0x000080d682007986 */ /* 0x0103e8000c10190a */
[----:B0-----:R-:W4:Y:S04]  /*c2c0*/  LDL.LU R217, [R1+0x544] ;  /* 0x0005440001d97983 */ /* 0x001f280000300800 */
[----:B------:R0:W-:Y:S04]  /*c2d0*/  STG.E desc[UR10][R130.64+0x100], R215 ;  /* 0x000100d782007986 */ /* 0x0001e8000c10190a */
[----:B-1----:R-:W5:Y:S04]  /*c2e0*/  LDL.LU R214, [R1+0x54c] ;  /* 0x00054c0001d67983 */ /* 0x002f680000300800 */
[----:B------:R1:W-:Y:S04]  /*c2f0*/  STG.E desc[UR10][R130.64+0x180], R212 ;  /* 0x000180d482007986 */ /* 0x0003e8000c10190a */
[----:B0-----:R-:W5:Y:S04]  /*c300*/  LDL.LU R215, [R1+0x1dc] ;  /* 0x0001dc0001d77983 */ /* 0x001f680000300800 */
[----:B------:R-:W-:Y:S04]  /*c310*/  STG.E desc[UR10][R130.64+0x280], R39 ;  /* 0x0002802782007986 */ /* 0x000fe8000c10190a */
[----:B------:R-:W-:Y:S04]  /*c320*/  STG.E desc[UR10][R130.64+0x300], R65 ;  /* 0x0003004182007986 */ /* 0x000fe8000c10190a */
[----:B------:R-:W-:Y:S04]  /*c330*/  STG.E desc[UR10][R130.64+0x380], R67 ;  /* 0x0003804382007986 */ /* 0x000fe8000c10190a */
[----:B-1----:R-:W5:Y:S04]  /*c340*/  LDL.LU R212, [R1+0x1e4] ;  /* 0x0001e40001d47983 */ /* 0x002f680000300800 */
[----:B------:R0:W-:Y:S04]  /*c350*/  STG.E desc[UR10][R132.64], R213 ;  /* 0x000000d584007986 */ /* 0x0001e8000c10190a */
[----:B--2---:R1:W-:Y:S04]  /*c360*/  STG.E desc[UR10][R132.64+0x80], R210 ;  /* 0x000080d284007986 */ /* 0x0043e8000c10190a */
[----:B0-----:R-:W2:Y:S04]  /*c370*/  LDL.LU R213, [R1+0x534] ;  /* 0x0005340001d57983 */ /* 0x001ea80000300800 */
[----:B-1----:R-:W2:Y:S04]  /*c380*/  LDL.LU R210, [R1+0x53c] ;  /* 0x00053c0001d27983 */ /* 0x002ea80000300800 */
[----:B---3--:R0:W-:Y:S04]  /*c390*/  STG.E desc[UR10][R132.64+0x100], R211 ;  /* 0x000100d384007986 */ /* 0x0081e8000c10190a */
[----:B------:R1:W-:Y:S04]  /*c3a0*/  STG.E desc[UR10][R132.64+0x180], R252 ;  /* 0x000180fc84007986 */ /* 0x0003e8000c10190a */
[----:B0-----:R-:W3:Y:S04]  /*c3b0*/  LDL.LU R211, [R1+0x1cc] ;  /* 0x0001cc0001d37983 */ /* 0x001ee80000300800 */
[----:B-1----:R-:W3:Y:S04]  /*c3c0*/  LDL.LU R252, [R1+0x1d4] ;  /* 0x0001d40001fc7983 */ /* 0x002ee80000300800 */
        /* <DEDUP_REMOVED lines=29> */
[----:B----4-:R0:W-:Y:S04]  /*c5a0*/  STG.E desc[UR10][R138.64], R217 ;  /* 0x000000d98a007986 */ /* 0x0101e8000c10190a */
[----:B------:R-:W-:Y:S04]  /*c5b0*/  STG.E desc[UR10][R138.64+0x280], R31 ;  /* 0x0002801f8a007986 */ /* 0x000fe8000c10190a */
[----:B-----5:R1:W-:Y:S04]  /*c5c0*/  STG.E desc[UR10][R138.64+0x80], R214 ;  /* 0x000080d68a007986 */ /* 0x0203e8000c10190a */
[----:B0-----:R-:W4:Y:S04]  /*c5d0*/  LDL.LU R217, [R1+0x524] ;  /* 0x0005240001d97983 */ /* 0x001f280000300800 */
[----:B------:R0:W-:Y:S04]  /*c5e0*/  STG.E desc[UR10][R138.64+0x100], R215 ;  /* 0x000100d78a007986 */ /* 0x0001e8000c10190a */
[----:B-1----:R-:W5:Y:S04]  /*c5f0*/  LDL.LU R214, [R1+0x52c] ;  /* 0x00052c0001d67983 */ /* 0x002f680000300800 */
[----:B------:R-:W-:Y:S04]  /*c600*/  STG.E desc[UR10][R138.64+0x300], R57 ;  /* 0x000300398a007986 */ /* 0x000fe8000c10190a */
[----:B------:R-:W-:Y:S04]  /*c610*/  STG.E desc[UR10][R138.64+0x380], R59 ;  /* 0x0003803b8a007986 */ /* 0x000fe8000c10190a */
[----:B------:R1:W-:Y:S04]  /*c620*/  STG.E desc[UR10][R138.64+0x180], R212 ;  /* 0x000180d48a007986 */ /* 0x0003e8000c10190a */
[----:B0-----:R-:W5:Y:S04]  /*c630*/  LDL.LU R215, [R1+0x1bc] ;  /* 0x0001bc0001d77983 */ /* 0x001f680000300800 */
[----:B-1----:R-:W5:Y:S04]  /*c640*/  LDL.LU R212, [R1+0x1c4] ;  /* 0x0001c40001d47983 */ /* 0x002f680000300800 */
[----:B--2---:R0:W-:Y:S04]  /*c650*/  STG.E desc[UR10][R140.64], R213 ;  /* 0x000000d58c007986 */ /* 0x0041e8000c10190a */
[----:B------:R1:W-:Y:S04]  /*c660*/  STG.E desc[UR10][R140.64+0x80], R210 ;  /* 0x000080d28c007986 */ /* 0x0003e8000c10190a */
[----:B0-----:R-:W2:Y:S04]  /*c670*/  LDL.LU R213, [R1+0x514] ;  /* 0x0005140001d57983 */ /* 0x001ea80000300800 */
[----:B-1----:R-:W2:Y:S04]  /*c680*/  LDL.LU R210, [R1+0x51c] ;  /* 0x00051c0001d27983 */ /* 0x002ea80000300800 */
        /* <DEDUP_REMOVED lines=37> */
[----:B------:R-:W-:Y:S04]  /*c8e0*/  STG.E desc[UR10][R146.64+0x300], R49 ;  /* 0x0003003192007986 */ /* 0x000fe8000c10190a */
[----:B-1----:R-:W5:Y:S04]  /*c8f0*/  LDL.LU R214, [R1+0x50c] ;  /* 0x00050c0001d67983 */ /* 0x002f680000300800 */
[----:B------:R0:W-:Y:S04]  /*c900*/  STG.E desc[UR10][R146.64+0x100], R215 ;  /* 0x000100d792007986 */ /* 0x0001e8000c10190a */
        /* <DEDUP_REMOVED lines=35> */
[----:B----4-:R-:W-:Y:S04]  /*cb40*/  STG.E desc[UR10][R206.64], R217 ;  /* 0x000000d9ce007986 */ /* 0x010fe8000c10190a */
[----:B------:R-:W-:Y:S04]  /*cb50*/  STG.E desc[UR10][R206.64+0x380], R151 ;  /* 0x00038097ce007986 */ /* 0x000fe8000c10190a */
[----:B-----5:R-:W-:Y:S04]  /*cb60*/  STG.E desc[UR10][R206.64+0x80], R214 ;  /* 0x000080d6ce007986 */ /* 0x020fe8000c10190a */
[----:B------:R-:W-:Y:S04]  /*cb70*/  STG.E desc[UR10][R206.64+0x100], R215 ;  /* 0x000100d7ce007986 */ /* 0x000fe8000c10190a */
[----:B------:R-:W-:Y:S04]  /*cb80*/  STG.E desc[UR10][R206.64+0x180], R212 ;  /* 0x000180d4ce007986 */ /* 0x000fe8000c10190a */
[----:B------:R-:W-:Y:S04]  /*cb90*/  STG.E desc[UR10][R208.64+0x200], R9 ;  /* 0x00020009d0007986 */ /* 0x000fe8000c10190a */
[----:B------:R-:W-:Y:S04]  /*cba0*/  STG.E desc[UR10][R208.64+0x280], R11 ;  /* 0x0002800bd0007986 */ /* 0x000fe8000c10190a */
[----:B------:R-:W-:Y:S04]  /*cbb0*/  STG.E desc[UR10][R208.64+0x300], R41 ;  /* 0x00030029d0007986 */ /* 0x000fe8000c10190a */
[----:B--2---:R-:W-:Y:S04]  /*cbc0*/  STG.E desc[UR10][R208.64], R213 ;  /* 0x000000d5d0007986 */ /* 0x004fe8000c10190a */
[----:B------:R-:W-:Y:S04]  /*cbd0*/  STG.E desc[UR10][R208.64+0x80], R210 ;  /* 0x000080d2d0007986 */ /* 0x000fe8000c10190a */
[----:B------:R-:W-:Y:S04]  /*cbe0*/  STG.E desc[UR10][R208.64+0x380], R43 ;  /* 0x0003802bd0007986 */ /* 0x000fe8000c10190a */
[----:B---3--:R-:W-:Y:S04]  /*cbf0*/  STG.E desc[UR10][R208.64+0x100], R211 ;  /* 0x000100d3d0007986 */ /* 0x008fe8000c10190a */
[----:B------:R-:W-:Y:S01]  /*cc00*/  STG.E desc[UR10][R208.64+0x180], R252 ;  /* 0x000180fcd0007986 */ /* 0x000fe2000c10190a */
[----:B------:R-:W-:Y:S05]  /*cc10*/  EXIT ;  /* 0x000000000000794d */ /* 0x000fea0003800000 */
.L_x_0:
[----:B------:R-:W-:-:S00]  /*cc20*/  BRA `(.L_x_0) ;  /* 0xfffffffc00fc7947 */ /* 0x000fc0000383ffff */
[----:B------:R-:W-:-:S00]  /*cc30*/  NOP ;  /* 0x0000000000007918 */ /* 0x000fc00000000000 */
        /* <DEDUP_REMOVED lines=12> */
.L_x_1:


//--------------------- .nv.shared.gluon_mma      --------------------------
	.section	.nv.shared.gluon_mma,"aw",@nobits
	.sectionflags	@""
	.align	16
	.zero		1024


//--------------------- .nv.shared.reserved.0     --------------------------
	.section	.nv.shared.reserved.0,"aw",@nobits
	.weak		__nv_reservedSMEM_offset_0_alias
	.size		__nv_reservedSMEM_offset_0_alias, 0, 0
	.other		__nv_reservedSMEM_offset_0_alias,@"STO_CUDA_RESERVED_SHARED STV_DEFAULT"
__nv_reservedSMEM_offset_0_alias:
	.zero		0


//--------------------- .nv.constant0.gluon_mma   --------------------------
	.section	.nv.constant0.gluon_mma,"a",@progbits
	.sectionflags	@""
	.align	4
.nv.constant0.gluon_mma:
	.zero		568


//--------------------- SYMBOLS --------------------------

	.type		.nv.reservedSmem.offset0,@object
	.size		.nv.reservedSmem.offset0,0x4
